//
// Generated by NVIDIA NVVM Compiler
//
// Compiler Build ID: CL-36424714
// Cuda compilation tools, release 13.0, V13.0.88
// Based on NVVM 20.0.0
//

.version 9.0
.target sm_100
.address_size 64

	// .globl	sgemmNT
// _ZZ7sgemmNTE2Bb has been demoted
// _ZZ7sgemmNTE3Abs has been demoted

.visible .entry sgemmNT(
	.param .u64 .ptr .align 1 sgemmNT_param_0,
	.param .u32 sgemmNT_param_1,
	.param .u64 .ptr .align 1 sgemmNT_param_2,
	.param .u32 sgemmNT_param_3,
	.param .u64 .ptr .align 1 sgemmNT_param_4,
	.param .u32 sgemmNT_param_5,
	.param .u32 sgemmNT_param_6,
	.param .f32 sgemmNT_param_7,
	.param .f32 sgemmNT_param_8
)
{
	.local .align 16 .b8 	__local_depot0[64];
	.reg .b64 	%SP;
	.reg .b64 	%SPL;
	.reg .pred 	%p<2>;
	.reg .b32 	%r<67>;
	.reg .b32 	%f<886>;
	.reg .b64 	%rd<46>;
	// demoted variable
	.shared .align 4 .b8 _ZZ7sgemmNTE2Bb[4160];
	// demoted variable
	.shared .align 4 .b8 _ZZ7sgemmNTE3Abs[4352];
	mov.u64 	%SPL, __local_depot0;
	ld.param.u64 	%rd9, [sgemmNT_param_0];
	ld.param.u32 	%r8, [sgemmNT_param_1];
	ld.param.u64 	%rd10, [sgemmNT_param_2];
	ld.param.u32 	%r9, [sgemmNT_param_3];
	ld.param.u32 	%r11, [sgemmNT_param_6];
	cvta.to.global.u64 	%rd11, %rd9;
	cvta.to.global.u64 	%rd12, %rd10;
	add.u64 	%rd14, %SPL, 0;
	mov.u32 	%r12, %tid.x;
	mov.u32 	%r13, %tid.y;
	mov.u32 	%r14, %ctaid.y;
	mov.u32 	%r15, %ctaid.x;
	shl.b32 	%r1, %r15, 6;
	shl.b32 	%r2, %r14, 6;
	shl.b32 	%r16, %r13, 6;
	add.s32 	%r17, %r16, %r12;
	and.b32  	%r3, %r12, 15;
	shr.u32 	%r18, %r17, 4;
	mov.b32 	%r19, 12;
	mov.b32 	%r20, 8;
	mov.b32 	%r21, 4;
	mov.b32 	%r22, 0;
	st.local.v4.u32 	[%rd14], {%r22, %r21, %r20, %r19};
	mov.b32 	%r23, 13;
	mov.b32 	%r24, 9;
	mov.b32 	%r25, 5;
	mov.b32 	%r26, 1;
	st.local.v4.u32 	[%rd14+16], {%r26, %r25, %r24, %r23};
	mov.b32 	%r27, 14;
	mov.b32 	%r28, 10;
	mov.b32 	%r29, 6;
	mov.b32 	%r30, 2;
	st.local.v4.u32 	[%rd14+32], {%r30, %r29, %r28, %r27};
	mov.b32 	%r31, 15;
	mov.b32 	%r32, 11;
	mov.b32 	%r33, 7;
	mov.b32 	%r34, 3;
	st.local.v4.u32 	[%rd14+48], {%r34, %r33, %r32, %r31};
	mul.wide.u32 	%rd15, %r18, 4;
	add.s64 	%rd16, %rd14, %rd15;
	ld.local.u32 	%r4, [%rd16];
	shl.b32 	%r35, %r4, 2;
	add.s32 	%r36, %r2, %r35;
	shl.b32 	%r37, %r36, 8;
	shr.s32 	%r38, %r37, 8;
	shl.b32 	%r39, %r9, 8;
	shr.s32 	%r40, %r39, 8;
	mad.lo.s32 	%r41, %r38, %r40, %r3;
	mul.wide.s32 	%rd17, %r41, 4;
	add.s64 	%rd45, %rd12, %rd17;
	ld.global.f32 	%f60, [%rd45];
	mul.wide.s32 	%rd18, %r9, 4;
	add.s64 	%rd19, %rd45, %rd18;
	ld.global.f32 	%f61, [%rd19];
	add.s64 	%rd20, %rd19, %rd18;
	ld.global.f32 	%f62, [%rd20];
	add.s64 	%rd21, %rd20, %rd18;
	ld.global.f32 	%f63, [%rd21];
	mov.u32 	%r42, _ZZ7sgemmNTE2Bb;
	mad.lo.s32 	%r43, %r3, 260, %r42;
	shl.b32 	%r44, %r4, 4;
	add.s32 	%r5, %r43, %r44;
	st.shared.f32 	[%r5], %f60;
	st.shared.f32 	[%r5+4], %f61;
	st.shared.f32 	[%r5+8], %f62;
	st.shared.f32 	[%r5+12], %f63;
	mul.wide.s32 	%rd22, %r11, 4;
	add.s64 	%rd23, %rd45, %rd22;
	add.s64 	%rd2, %rd23, -64;
	or.b32  	%r45, %r3, %r1;
	mad.lo.s32 	%r46, %r4, %r8, %r45;
	mul.wide.s32 	%rd24, %r46, 4;
	add.s64 	%rd25, %rd11, %rd24;
	ld.global.f32 	%f64, [%rd25];
	mov.u32 	%r47, _ZZ7sgemmNTE3Abs;
	mad.lo.s32 	%r48, %r3, 68, %r47;
	add.s32 	%r49, %r48, %r35;
	st.shared.f32 	[%r49], %f64;
	ld.global.f32 	%f65, [%rd25+64];
	st.shared.f32 	[%r49+1088], %f65;
	ld.global.f32 	%f66, [%rd25+128];
	st.shared.f32 	[%r49+2176], %f66;
	ld.global.f32 	%f67, [%rd25+192];
	st.shared.f32 	[%r49+3264], %f67;
	bar.sync 	0;
	mad.lo.s32 	%r6, %r4, 68, %r47;
	ld.shared.f32 	%f881, [%r6];
	ld.shared.f32 	%f880, [%r6+1088];
	ld.shared.f32 	%f879, [%r6+2176];
	ld.shared.f32 	%f878, [%r6+3264];
	shl.b32 	%r50, %r12, 8;
	and.b32  	%r51, %r50, 3840;
	sub.s32 	%r7, %r43, %r51;
	ld.shared.f32 	%f885, [%r7];
	ld.shared.f32 	%f884, [%r7+64];
	ld.shared.f32 	%f883, [%r7+128];
	ld.shared.f32 	%f882, [%r7+192];
	shl.b32 	%r52, %r8, 4;
	mul.wide.s32 	%rd26, %r52, 4;
	add.s64 	%rd27, %rd26, %rd24;
	add.s64 	%rd28, %rd27, %rd11;
	add.s64 	%rd44, %rd28, 128;
	mov.f32 	%f862, 0f00000000;
	mov.f32 	%f863, %f862;
	mov.f32 	%f864, %f862;
	mov.f32 	%f865, %f862;
	mov.f32 	%f866, %f862;
	mov.f32 	%f867, %f862;
	mov.f32 	%f868, %f862;
	mov.f32 	%f869, %f862;
	mov.f32 	%f870, %f862;
	mov.f32 	%f871, %f862;
	mov.f32 	%f872, %f862;
	mov.f32 	%f873, %f862;
	mov.f32 	%f874, %f862;
	mov.f32 	%f875, %f862;
	mov.f32 	%f876, %f862;
	mov.f32 	%f877, %f862;
$L__BB0_1:
	ld.param.u32 	%r65, [sgemmNT_param_3];
	ld.param.u32 	%r64, [sgemmNT_param_1];
	add.s64 	%rd6, %rd45, 64;
	ld.global.f32 	%f68, [%rd44+-128];
	ld.global.f32 	%f69, [%rd44+-64];
	ld.global.f32 	%f70, [%rd44];
	ld.global.f32 	%f71, [%rd44+64];
	fma.rn.f32 	%f72, %f881, %f885, %f873;
	fma.rn.f32 	%f73, %f881, %f884, %f872;
	fma.rn.f32 	%f74, %f881, %f883, %f871;
	fma.rn.f32 	%f75, %f881, %f882, %f870;
	fma.rn.f32 	%f76, %f880, %f885, %f869;
	fma.rn.f32 	%f77, %f880, %f884, %f868;
	fma.rn.f32 	%f78, %f880, %f883, %f867;
	fma.rn.f32 	%f79, %f880, %f882, %f866;
	fma.rn.f32 	%f80, %f879, %f885, %f865;
	fma.rn.f32 	%f81, %f879, %f884, %f864;
	fma.rn.f32 	%f82, %f879, %f883, %f863;
	fma.rn.f32 	%f83, %f879, %f882, %f862;
	fma.rn.f32 	%f84, %f878, %f885, %f874;
	fma.rn.f32 	%f85, %f878, %f884, %f875;
	fma.rn.f32 	%f86, %f878, %f883, %f876;
	fma.rn.f32 	%f87, %f878, %f882, %f877;
	ld.shared.f32 	%f88, [%r7+260];
	ld.shared.f32 	%f89, [%r7+324];
	ld.shared.f32 	%f90, [%r7+388];
	ld.shared.f32 	%f91, [%r7+452];
	ld.shared.f32 	%f92, [%r6+4];
	ld.shared.f32 	%f93, [%r6+1092];
	ld.shared.f32 	%f94, [%r6+2180];
	ld.shared.f32 	%f95, [%r6+3268];
	fma.rn.f32 	%f96, %f92, %f88, %f72;
	fma.rn.f32 	%f97, %f92, %f89, %f73;
	fma.rn.f32 	%f98, %f92, %f90, %f74;
	fma.rn.f32 	%f99, %f92, %f91, %f75;
	fma.rn.f32 	%f100, %f93, %f88, %f76;
	fma.rn.f32 	%f101, %f93, %f89, %f77;
	fma.rn.f32 	%f102, %f93, %f90, %f78;
	fma.rn.f32 	%f103, %f93, %f91, %f79;
	fma.rn.f32 	%f104, %f94, %f88, %f80;
	fma.rn.f32 	%f105, %f94, %f89, %f81;
	fma.rn.f32 	%f106, %f94, %f90, %f82;
	fma.rn.f32 	%f107, %f94, %f91, %f83;
	fma.rn.f32 	%f108, %f95, %f88, %f84;
	fma.rn.f32 	%f109, %f95, %f89, %f85;
	fma.rn.f32 	%f110, %f95, %f90, %f86;
	fma.rn.f32 	%f111, %f95, %f91, %f87;
	ld.shared.f32 	%f112, [%r7+520];
	ld.shared.f32 	%f113, [%r7+584];
	ld.shared.f32 	%f114, [%r7+648];
	ld.shared.f32 	%f115, [%r7+712];
	ld.shared.f32 	%f116, [%r6+8];
	ld.shared.f32 	%f117, [%r6+1096];
	ld.shared.f32 	%f118, [%r6+2184];
	ld.shared.f32 	%f119, [%r6+3272];
	fma.rn.f32 	%f120, %f116, %f112, %f96;
	fma.rn.f32 	%f121, %f116, %f113, %f97;
	fma.rn.f32 	%f122, %f116, %f114, %f98;
	fma.rn.f32 	%f123, %f116, %f115, %f99;
	fma.rn.f32 	%f124, %f117, %f112, %f100;
	fma.rn.f32 	%f125, %f117, %f113, %f101;
	fma.rn.f32 	%f126, %f117, %f114, %f102;
	fma.rn.f32 	%f127, %f117, %f115, %f103;
	fma.rn.f32 	%f128, %f118, %f112, %f104;
	fma.rn.f32 	%f129, %f118, %f113, %f105;
	fma.rn.f32 	%f130, %f118, %f114, %f106;
	fma.rn.f32 	%f131, %f118, %f115, %f107;
	fma.rn.f32 	%f132, %f119, %f112, %f108;
	fma.rn.f32 	%f133, %f119, %f113, %f109;
	fma.rn.f32 	%f134, %f119, %f114, %f110;
	fma.rn.f32 	%f135, %f119, %f115, %f111;
	ld.shared.f32 	%f136, [%r7+780];
	ld.shared.f32 	%f137, [%r7+844];
	ld.shared.f32 	%f138, [%r7+908];
	ld.shared.f32 	%f139, [%r7+972];
	ld.shared.f32 	%f140, [%r6+12];
	ld.shared.f32 	%f141, [%r6+1100];
	ld.shared.f32 	%f142, [%r6+2188];
	ld.shared.f32 	%f143, [%r6+3276];
	fma.rn.f32 	%f144, %f140, %f136, %f120;
	fma.rn.f32 	%f145, %f140, %f137, %f121;
	fma.rn.f32 	%f146, %f140, %f138, %f122;
	fma.rn.f32 	%f147, %f140, %f139, %f123;
	fma.rn.f32 	%f148, %f141, %f136, %f124;
	fma.rn.f32 	%f149, %f141, %f137, %f125;
	fma.rn.f32 	%f150, %f141, %f138, %f126;
	fma.rn.f32 	%f151, %f141, %f139, %f127;
	fma.rn.f32 	%f152, %f142, %f136, %f128;
	fma.rn.f32 	%f153, %f142, %f137, %f129;
	fma.rn.f32 	%f154, %f142, %f138, %f130;
	fma.rn.f32 	%f155, %f142, %f139, %f131;
	fma.rn.f32 	%f156, %f143, %f136, %f132;
	fma.rn.f32 	%f157, %f143, %f137, %f133;
	fma.rn.f32 	%f158, %f143, %f138, %f134;
	fma.rn.f32 	%f159, %f143, %f139, %f135;
	ld.global.f32 	%f160, [%rd45+64];
	mul.wide.s32 	%rd29, %r65, 4;
	add.s64 	%rd30, %rd29, %rd45;
	ld.global.f32 	%f161, [%rd30+64];
	mul.wide.s32 	%rd31, %r65, 8;
	add.s64 	%rd32, %rd31, %rd45;
	ld.global.f32 	%f162, [%rd32+64];
	mul.wide.s32 	%rd33, %r65, 12;
	add.s64 	%rd34, %rd33, %rd45;
	ld.global.f32 	%f163, [%rd34+64];
	ld.shared.f32 	%f164, [%r6+16];
	ld.shared.f32 	%f165, [%r6+1104];
	ld.shared.f32 	%f166, [%r6+2192];
	ld.shared.f32 	%f167, [%r6+3280];
	ld.shared.f32 	%f168, [%r7+1040];
	ld.shared.f32 	%f169, [%r7+1104];
	ld.shared.f32 	%f170, [%r7+1168];
	ld.shared.f32 	%f171, [%r7+1232];
	fma.rn.f32 	%f172, %f164, %f168, %f144;
	fma.rn.f32 	%f173, %f164, %f169, %f145;
	fma.rn.f32 	%f174, %f164, %f170, %f146;
	fma.rn.f32 	%f175, %f164, %f171, %f147;
	fma.rn.f32 	%f176, %f165, %f168, %f148;
	fma.rn.f32 	%f177, %f165, %f169, %f149;
	fma.rn.f32 	%f178, %f165, %f170, %f150;
	fma.rn.f32 	%f179, %f165, %f171, %f151;
	fma.rn.f32 	%f180, %f166, %f168, %f152;
	fma.rn.f32 	%f181, %f166, %f169, %f153;
	fma.rn.f32 	%f182, %f166, %f170, %f154;
	fma.rn.f32 	%f183, %f166, %f171, %f155;
	fma.rn.f32 	%f184, %f167, %f168, %f156;
	fma.rn.f32 	%f185, %f167, %f169, %f157;
	fma.rn.f32 	%f186, %f167, %f170, %f158;
	fma.rn.f32 	%f187, %f167, %f171, %f159;
	ld.shared.f32 	%f188, [%r7+1300];
	ld.shared.f32 	%f189, [%r7+1364];
	ld.shared.f32 	%f190, [%r7+1428];
	ld.shared.f32 	%f191, [%r7+1492];
	ld.shared.f32 	%f192, [%r6+20];
	ld.shared.f32 	%f193, [%r6+1108];
	ld.shared.f32 	%f194, [%r6+2196];
	ld.shared.f32 	%f195, [%r6+3284];
	fma.rn.f32 	%f196, %f192, %f188, %f172;
	fma.rn.f32 	%f197, %f192, %f189, %f173;
	fma.rn.f32 	%f198, %f192, %f190, %f174;
	fma.rn.f32 	%f199, %f192, %f191, %f175;
	fma.rn.f32 	%f200, %f193, %f188, %f176;
	fma.rn.f32 	%f201, %f193, %f189, %f177;
	fma.rn.f32 	%f202, %f193, %f190, %f178;
	fma.rn.f32 	%f203, %f193, %f191, %f179;
	fma.rn.f32 	%f204, %f194, %f188, %f180;
	fma.rn.f32 	%f205, %f194, %f189, %f181;
	fma.rn.f32 	%f206, %f194, %f190, %f182;
	fma.rn.f32 	%f207, %f194, %f191, %f183;
	fma.rn.f32 	%f208, %f195, %f188, %f184;
	fma.rn.f32 	%f209, %f195, %f189, %f185;
	fma.rn.f32 	%f210, %f195, %f190, %f186;
	fma.rn.f32 	%f211, %f195, %f191, %f187;
	ld.shared.f32 	%f212, [%r7+1560];
	ld.shared.f32 	%f213, [%r7+1624];
	ld.shared.f32 	%f214, [%r7+1688];
	ld.shared.f32 	%f215, [%r7+1752];
	ld.shared.f32 	%f216, [%r6+24];
	ld.shared.f32 	%f217, [%r6+1112];
	ld.shared.f32 	%f218, [%r6+2200];
	ld.shared.f32 	%f219, [%r6+3288];
	fma.rn.f32 	%f220, %f216, %f212, %f196;
	fma.rn.f32 	%f221, %f216, %f213, %f197;
	fma.rn.f32 	%f222, %f216, %f214, %f198;
	fma.rn.f32 	%f223, %f216, %f215, %f199;
	fma.rn.f32 	%f224, %f217, %f212, %f200;
	fma.rn.f32 	%f225, %f217, %f213, %f201;
	fma.rn.f32 	%f226, %f217, %f214, %f202;
	fma.rn.f32 	%f227, %f217, %f215, %f203;
	fma.rn.f32 	%f228, %f218, %f212, %f204;
	fma.rn.f32 	%f229, %f218, %f213, %f205;
	fma.rn.f32 	%f230, %f218, %f214, %f206;
	fma.rn.f32 	%f231, %f218, %f215, %f207;
	fma.rn.f32 	%f232, %f219, %f212, %f208;
	fma.rn.f32 	%f233, %f219, %f213, %f209;
	fma.rn.f32 	%f234, %f219, %f214, %f210;
	fma.rn.f32 	%f235, %f219, %f215, %f211;
	ld.shared.f32 	%f236, [%r7+1820];
	ld.shared.f32 	%f237, [%r7+1884];
	ld.shared.f32 	%f238, [%r7+1948];
	ld.shared.f32 	%f239, [%r7+2012];
	ld.shared.f32 	%f240, [%r6+28];
	ld.shared.f32 	%f241, [%r6+1116];
	ld.shared.f32 	%f242, [%r6+2204];
	ld.shared.f32 	%f243, [%r6+3292];
	fma.rn.f32 	%f244, %f240, %f236, %f220;
	fma.rn.f32 	%f245, %f240, %f237, %f221;
	fma.rn.f32 	%f246, %f240, %f238, %f222;
	fma.rn.f32 	%f247, %f240, %f239, %f223;
	fma.rn.f32 	%f248, %f241, %f236, %f224;
	fma.rn.f32 	%f249, %f241, %f237, %f225;
	fma.rn.f32 	%f250, %f241, %f238, %f226;
	fma.rn.f32 	%f251, %f241, %f239, %f227;
	fma.rn.f32 	%f252, %f242, %f236, %f228;
	fma.rn.f32 	%f253, %f242, %f237, %f229;
	fma.rn.f32 	%f254, %f242, %f238, %f230;
	fma.rn.f32 	%f255, %f242, %f239, %f231;
	fma.rn.f32 	%f256, %f243, %f236, %f232;
	fma.rn.f32 	%f257, %f243, %f237, %f233;
	fma.rn.f32 	%f258, %f243, %f238, %f234;
	fma.rn.f32 	%f259, %f243, %f239, %f235;
	ld.shared.f32 	%f260, [%r6+32];
	ld.shared.f32 	%f261, [%r6+1120];
	ld.shared.f32 	%f262, [%r6+2208];
	ld.shared.f32 	%f263, [%r6+3296];
	ld.shared.f32 	%f264, [%r7+2080];
	ld.shared.f32 	%f265, [%r7+2144];
	ld.shared.f32 	%f266, [%r7+2208];
	ld.shared.f32 	%f267, [%r7+2272];
	fma.rn.f32 	%f268, %f260, %f264, %f244;
	fma.rn.f32 	%f269, %f260, %f265, %f245;
	fma.rn.f32 	%f270, %f260, %f266, %f246;
	fma.rn.f32 	%f271, %f260, %f267, %f247;
	fma.rn.f32 	%f272, %f261, %f264, %f248;
	fma.rn.f32 	%f273, %f261, %f265, %f249;
	fma.rn.f32 	%f274, %f261, %f266, %f250;
	fma.rn.f32 	%f275, %f261, %f267, %f251;
	fma.rn.f32 	%f276, %f262, %f264, %f252;
	fma.rn.f32 	%f277, %f262, %f265, %f253;
	fma.rn.f32 	%f278, %f262, %f266, %f254;
	fma.rn.f32 	%f279, %f262, %f267, %f255;
	fma.rn.f32 	%f280, %f263, %f264, %f256;
	fma.rn.f32 	%f281, %f263, %f265, %f257;
	fma.rn.f32 	%f282, %f263, %f266, %f258;
	fma.rn.f32 	%f283, %f263, %f267, %f259;
	ld.shared.f32 	%f284, [%r7+2340];
	ld.shared.f32 	%f285, [%r7+2404];
	ld.shared.f32 	%f286, [%r7+2468];
	ld.shared.f32 	%f287, [%r7+2532];
	ld.shared.f32 	%f288, [%r6+36];
	ld.shared.f32 	%f289, [%r6+1124];
	ld.shared.f32 	%f290, [%r6+2212];
	ld.shared.f32 	%f291, [%r6+3300];
	fma.rn.f32 	%f292, %f288, %f284, %f268;
	fma.rn.f32 	%f293, %f288, %f285, %f269;
	fma.rn.f32 	%f294, %f288, %f286, %f270;
	fma.rn.f32 	%f295, %f288, %f287, %f271;
	fma.rn.f32 	%f296, %f289, %f284, %f272;
	fma.rn.f32 	%f297, %f289, %f285, %f273;
	fma.rn.f32 	%f298, %f289, %f286, %f274;
	fma.rn.f32 	%f299, %f289, %f287, %f275;
	fma.rn.f32 	%f300, %f290, %f284, %f276;
	fma.rn.f32 	%f301, %f290, %f285, %f277;
	fma.rn.f32 	%f302, %f290, %f286, %f278;
	fma.rn.f32 	%f303, %f290, %f287, %f279;
	fma.rn.f32 	%f304, %f291, %f284, %f280;
	fma.rn.f32 	%f305, %f291, %f285, %f281;
	fma.rn.f32 	%f306, %f291, %f286, %f282;
	fma.rn.f32 	%f307, %f291, %f287, %f283;
	ld.shared.f32 	%f308, [%r7+2600];
	ld.shared.f32 	%f309, [%r7+2664];
	ld.shared.f32 	%f310, [%r7+2728];
	ld.shared.f32 	%f311, [%r7+2792];
	ld.shared.f32 	%f312, [%r6+40];
	ld.shared.f32 	%f313, [%r6+1128];
	ld.shared.f32 	%f314, [%r6+2216];
	ld.shared.f32 	%f315, [%r6+3304];
	fma.rn.f32 	%f316, %f312, %f308, %f292;
	fma.rn.f32 	%f317, %f312, %f309, %f293;
	fma.rn.f32 	%f318, %f312, %f310, %f294;
	fma.rn.f32 	%f319, %f312, %f311, %f295;
	fma.rn.f32 	%f320, %f313, %f308, %f296;
	fma.rn.f32 	%f321, %f313, %f309, %f297;
	fma.rn.f32 	%f322, %f313, %f310, %f298;
	fma.rn.f32 	%f323, %f313, %f311, %f299;
	fma.rn.f32 	%f324, %f314, %f308, %f300;
	fma.rn.f32 	%f325, %f314, %f309, %f301;
	fma.rn.f32 	%f326, %f314, %f310, %f302;
	fma.rn.f32 	%f327, %f314, %f311, %f303;
	fma.rn.f32 	%f328, %f315, %f308, %f304;
	fma.rn.f32 	%f329, %f315, %f309, %f305;
	fma.rn.f32 	%f330, %f315, %f310, %f306;
	fma.rn.f32 	%f331, %f315, %f311, %f307;
	ld.shared.f32 	%f332, [%r7+2860];
	ld.shared.f32 	%f333, [%r7+2924];
	ld.shared.f32 	%f334, [%r7+2988];
	ld.shared.f32 	%f335, [%r7+3052];
	ld.shared.f32 	%f336, [%r6+44];
	ld.shared.f32 	%f337, [%r6+1132];
	ld.shared.f32 	%f338, [%r6+2220];
	ld.shared.f32 	%f339, [%r6+3308];
	fma.rn.f32 	%f340, %f336, %f332, %f316;
	fma.rn.f32 	%f341, %f336, %f333, %f317;
	fma.rn.f32 	%f342, %f336, %f334, %f318;
	fma.rn.f32 	%f343, %f336, %f335, %f319;
	fma.rn.f32 	%f344, %f337, %f332, %f320;
	fma.rn.f32 	%f345, %f337, %f333, %f321;
	fma.rn.f32 	%f346, %f337, %f334, %f322;
	fma.rn.f32 	%f347, %f337, %f335, %f323;
	fma.rn.f32 	%f348, %f338, %f332, %f324;
	fma.rn.f32 	%f349, %f338, %f333, %f325;
	fma.rn.f32 	%f350, %f338, %f334, %f326;
	fma.rn.f32 	%f351, %f338, %f335, %f327;
	fma.rn.f32 	%f352, %f339, %f332, %f328;
	fma.rn.f32 	%f353, %f339, %f333, %f329;
	fma.rn.f32 	%f354, %f339, %f334, %f330;
	fma.rn.f32 	%f355, %f339, %f335, %f331;
	ld.shared.f32 	%f356, [%r6+48];
	ld.shared.f32 	%f357, [%r6+1136];
	ld.shared.f32 	%f358, [%r6+2224];
	ld.shared.f32 	%f359, [%r6+3312];
	ld.shared.f32 	%f360, [%r7+3120];
	ld.shared.f32 	%f361, [%r7+3184];
	ld.shared.f32 	%f362, [%r7+3248];
	ld.shared.f32 	%f363, [%r7+3312];
	fma.rn.f32 	%f364, %f356, %f360, %f340;
	fma.rn.f32 	%f365, %f356, %f361, %f341;
	fma.rn.f32 	%f366, %f356, %f362, %f342;
	fma.rn.f32 	%f367, %f356, %f363, %f343;
	fma.rn.f32 	%f368, %f357, %f360, %f344;
	fma.rn.f32 	%f369, %f357, %f361, %f345;
	fma.rn.f32 	%f370, %f357, %f362, %f346;
	fma.rn.f32 	%f371, %f357, %f363, %f347;
	fma.rn.f32 	%f372, %f358, %f360, %f348;
	fma.rn.f32 	%f373, %f358, %f361, %f349;
	fma.rn.f32 	%f374, %f358, %f362, %f350;
	fma.rn.f32 	%f375, %f358, %f363, %f351;
	fma.rn.f32 	%f376, %f359, %f360, %f352;
	fma.rn.f32 	%f377, %f359, %f361, %f353;
	fma.rn.f32 	%f378, %f359, %f362, %f354;
	fma.rn.f32 	%f379, %f359, %f363, %f355;
	ld.shared.f32 	%f380, [%r7+3380];
	ld.shared.f32 	%f381, [%r7+3444];
	ld.shared.f32 	%f382, [%r7+3508];
	ld.shared.f32 	%f383, [%r7+3572];
	ld.shared.f32 	%f384, [%r6+52];
	ld.shared.f32 	%f385, [%r6+1140];
	ld.shared.f32 	%f386, [%r6+2228];
	ld.shared.f32 	%f387, [%r6+3316];
	fma.rn.f32 	%f388, %f384, %f380, %f364;
	fma.rn.f32 	%f389, %f384, %f381, %f365;
	fma.rn.f32 	%f390, %f384, %f382, %f366;
	fma.rn.f32 	%f391, %f384, %f383, %f367;
	fma.rn.f32 	%f392, %f385, %f380, %f368;
	fma.rn.f32 	%f393, %f385, %f381, %f369;
	fma.rn.f32 	%f394, %f385, %f382, %f370;
	fma.rn.f32 	%f395, %f385, %f383, %f371;
	fma.rn.f32 	%f396, %f386, %f380, %f372;
	fma.rn.f32 	%f397, %f386, %f381, %f373;
	fma.rn.f32 	%f398, %f386, %f382, %f374;
	fma.rn.f32 	%f399, %f386, %f383, %f375;
	fma.rn.f32 	%f400, %f387, %f380, %f376;
	fma.rn.f32 	%f401, %f387, %f381, %f377;
	fma.rn.f32 	%f402, %f387, %f382, %f378;
	fma.rn.f32 	%f403, %f387, %f383, %f379;
	ld.shared.f32 	%f404, [%r7+3640];
	ld.shared.f32 	%f405, [%r7+3704];
	ld.shared.f32 	%f406, [%r7+3768];
	ld.shared.f32 	%f407, [%r7+3832];
	ld.shared.f32 	%f408, [%r6+56];
	ld.shared.f32 	%f409, [%r6+1144];
	ld.shared.f32 	%f410, [%r6+2232];
	ld.shared.f32 	%f411, [%r6+3320];
	fma.rn.f32 	%f412, %f408, %f404, %f388;
	fma.rn.f32 	%f413, %f408, %f405, %f389;
	fma.rn.f32 	%f414, %f408, %f406, %f390;
	fma.rn.f32 	%f415, %f408, %f407, %f391;
	fma.rn.f32 	%f416, %f409, %f404, %f392;
	fma.rn.f32 	%f417, %f409, %f405, %f393;
	fma.rn.f32 	%f418, %f409, %f406, %f394;
	fma.rn.f32 	%f419, %f409, %f407, %f395;
	fma.rn.f32 	%f420, %f410, %f404, %f396;
	fma.rn.f32 	%f421, %f410, %f405, %f397;
	fma.rn.f32 	%f422, %f410, %f406, %f398;
	fma.rn.f32 	%f423, %f410, %f407, %f399;
	fma.rn.f32 	%f424, %f411, %f404, %f400;
	fma.rn.f32 	%f425, %f411, %f405, %f401;
	fma.rn.f32 	%f426, %f411, %f406, %f402;
	fma.rn.f32 	%f427, %f411, %f407, %f403;
	ld.shared.f32 	%f428, [%r7+3900];
	ld.shared.f32 	%f429, [%r7+3964];
	ld.shared.f32 	%f430, [%r7+4028];
	ld.shared.f32 	%f431, [%r7+4092];
	ld.shared.f32 	%f432, [%r6+60];
	ld.shared.f32 	%f433, [%r6+1148];
	ld.shared.f32 	%f434, [%r6+2236];
	ld.shared.f32 	%f435, [%r6+3324];
	fma.rn.f32 	%f873, %f432, %f428, %f412;
	fma.rn.f32 	%f872, %f432, %f429, %f413;
	fma.rn.f32 	%f871, %f432, %f430, %f414;
	fma.rn.f32 	%f870, %f432, %f431, %f415;
	fma.rn.f32 	%f869, %f433, %f428, %f416;
	fma.rn.f32 	%f868, %f433, %f429, %f417;
	fma.rn.f32 	%f867, %f433, %f430, %f418;
	fma.rn.f32 	%f866, %f433, %f431, %f419;
	fma.rn.f32 	%f865, %f434, %f428, %f420;
	fma.rn.f32 	%f864, %f434, %f429, %f421;
	fma.rn.f32 	%f863, %f434, %f430, %f422;
	fma.rn.f32 	%f862, %f434, %f431, %f423;
	fma.rn.f32 	%f874, %f435, %f428, %f424;
	fma.rn.f32 	%f875, %f435, %f429, %f425;
	fma.rn.f32 	%f876, %f435, %f430, %f426;
	fma.rn.f32 	%f877, %f435, %f431, %f427;
	bar.sync 	0;
	st.shared.f32 	[%r5], %f160;
	st.shared.f32 	[%r5+4], %f161;
	st.shared.f32 	[%r5+8], %f162;
	st.shared.f32 	[%r5+12], %f163;
	mov.u32 	%r53, _ZZ7sgemmNTE3Abs;
	mad.lo.s32 	%r54, %r3, 68, %r53;
	shl.b32 	%r55, %r4, 2;
	add.s32 	%r56, %r54, %r55;
	st.shared.f32 	[%r56], %f68;
	st.shared.f32 	[%r56+1088], %f69;
	st.shared.f32 	[%r56+2176], %f70;
	st.shared.f32 	[%r56+3264], %f71;
	bar.sync 	0;
	ld.shared.f32 	%f881, [%r6];
	ld.shared.f32 	%f880, [%r6+1088];
	ld.shared.f32 	%f879, [%r6+2176];
	ld.shared.f32 	%f878, [%r6+3264];
	ld.shared.f32 	%f885, [%r7];
	ld.shared.f32 	%f884, [%r7+64];
	ld.shared.f32 	%f883, [%r7+128];
	ld.shared.f32 	%f882, [%r7+192];
	shl.b32 	%r57, %r64, 4;
	mul.wide.s32 	%rd35, %r57, 4;
	add.s64 	%rd44, %rd44, %rd35;
	setp.lt.u64 	%p1, %rd6, %rd2;
	mov.u64 	%rd45, %rd6;
	@%p1 bra 	$L__BB0_1;
	ld.param.f32 	%f861, [sgemmNT_param_8];
	ld.param.f32 	%f860, [sgemmNT_param_7];
	ld.param.u32 	%r66, [sgemmNT_param_5];
	ld.param.u64 	%rd43, [sgemmNT_param_4];
	cvta.to.global.u64 	%rd36, %rd43;
	fma.rn.f32 	%f436, %f881, %f885, %f873;
	fma.rn.f32 	%f437, %f881, %f884, %f872;
	fma.rn.f32 	%f438, %f881, %f883, %f871;
	fma.rn.f32 	%f439, %f881, %f882, %f870;
	fma.rn.f32 	%f440, %f880, %f885, %f869;
	fma.rn.f32 	%f441, %f880, %f884, %f868;
	fma.rn.f32 	%f442, %f880, %f883, %f867;
	fma.rn.f32 	%f443, %f880, %f882, %f866;
	fma.rn.f32 	%f444, %f879, %f885, %f865;
	fma.rn.f32 	%f445, %f879, %f884, %f864;
	fma.rn.f32 	%f446, %f879, %f883, %f863;
	fma.rn.f32 	%f447, %f879, %f882, %f862;
	fma.rn.f32 	%f448, %f878, %f885, %f874;
	fma.rn.f32 	%f449, %f878, %f884, %f875;
	fma.rn.f32 	%f450, %f878, %f883, %f876;
	fma.rn.f32 	%f451, %f878, %f882, %f877;
	ld.shared.f32 	%f452, [%r7+260];
	ld.shared.f32 	%f453, [%r7+324];
	ld.shared.f32 	%f454, [%r7+388];
	ld.shared.f32 	%f455, [%r7+452];
	ld.shared.f32 	%f456, [%r6+4];
	ld.shared.f32 	%f457, [%r6+1092];
	ld.shared.f32 	%f458, [%r6+2180];
	ld.shared.f32 	%f459, [%r6+3268];
	fma.rn.f32 	%f460, %f456, %f452, %f436;
	fma.rn.f32 	%f461, %f456, %f453, %f437;
	fma.rn.f32 	%f462, %f456, %f454, %f438;
	fma.rn.f32 	%f463, %f456, %f455, %f439;
	fma.rn.f32 	%f464, %f457, %f452, %f440;
	fma.rn.f32 	%f465, %f457, %f453, %f441;
	fma.rn.f32 	%f466, %f457, %f454, %f442;
	fma.rn.f32 	%f467, %f457, %f455, %f443;
	fma.rn.f32 	%f468, %f458, %f452, %f444;
	fma.rn.f32 	%f469, %f458, %f453, %f445;
	fma.rn.f32 	%f470, %f458, %f454, %f446;
	fma.rn.f32 	%f471, %f458, %f455, %f447;
	fma.rn.f32 	%f472, %f459, %f452, %f448;
	fma.rn.f32 	%f473, %f459, %f453, %f449;
	fma.rn.f32 	%f474, %f459, %f454, %f450;
	fma.rn.f32 	%f475, %f459, %f455, %f451;
	ld.shared.f32 	%f476, [%r7+520];
	ld.shared.f32 	%f477, [%r7+584];
	ld.shared.f32 	%f478, [%r7+648];
	ld.shared.f32 	%f479, [%r7+712];
	ld.shared.f32 	%f480, [%r6+8];
	ld.shared.f32 	%f481, [%r6+1096];
	ld.shared.f32 	%f482, [%r6+2184];
	ld.shared.f32 	%f483, [%r6+3272];
	fma.rn.f32 	%f484, %f480, %f476, %f460;
	fma.rn.f32 	%f485, %f480, %f477, %f461;
	fma.rn.f32 	%f486, %f480, %f478, %f462;
	fma.rn.f32 	%f487, %f480, %f479, %f463;
	fma.rn.f32 	%f488, %f481, %f476, %f464;
	fma.rn.f32 	%f489, %f481, %f477, %f465;
	fma.rn.f32 	%f490, %f481, %f478, %f466;
	fma.rn.f32 	%f491, %f481, %f479, %f467;
	fma.rn.f32 	%f492, %f482, %f476, %f468;
	fma.rn.f32 	%f493, %f482, %f477, %f469;
	fma.rn.f32 	%f494, %f482, %f478, %f470;
	fma.rn.f32 	%f495, %f482, %f479, %f471;
	fma.rn.f32 	%f496, %f483, %f476, %f472;
	fma.rn.f32 	%f497, %f483, %f477, %f473;
	fma.rn.f32 	%f498, %f483, %f478, %f474;
	fma.rn.f32 	%f499, %f483, %f479, %f475;
	ld.shared.f32 	%f500, [%r7+780];
	ld.shared.f32 	%f501, [%r7+844];
	ld.shared.f32 	%f502, [%r7+908];
	ld.shared.f32 	%f503, [%r7+972];
	ld.shared.f32 	%f504, [%r6+12];
	ld.shared.f32 	%f505, [%r6+1100];
	ld.shared.f32 	%f506, [%r6+2188];
	ld.shared.f32 	%f507, [%r6+3276];
	fma.rn.f32 	%f508, %f504, %f500, %f484;
	fma.rn.f32 	%f509, %f504, %f501, %f485;
	fma.rn.f32 	%f510, %f504, %f502, %f486;
	fma.rn.f32 	%f511, %f504, %f503, %f487;
	fma.rn.f32 	%f512, %f505, %f500, %f488;
	fma.rn.f32 	%f513, %f505, %f501, %f489;
	fma.rn.f32 	%f514, %f505, %f502, %f490;
	fma.rn.f32 	%f515, %f505, %f503, %f491;
	fma.rn.f32 	%f516, %f506, %f500, %f492;
	fma.rn.f32 	%f517, %f506, %f501, %f493;
	fma.rn.f32 	%f518, %f506, %f502, %f494;
	fma.rn.f32 	%f519, %f506, %f503, %f495;
	fma.rn.f32 	%f520, %f507, %f500, %f496;
	fma.rn.f32 	%f521, %f507, %f501, %f497;
	fma.rn.f32 	%f522, %f507, %f502, %f498;
	fma.rn.f32 	%f523, %f507, %f503, %f499;
	ld.shared.f32 	%f524, [%r6+16];
	ld.shared.f32 	%f525, [%r6+1104];
	ld.shared.f32 	%f526, [%r6+2192];
	ld.shared.f32 	%f527, [%r6+3280];
	ld.shared.f32 	%f528, [%r7+1040];
	ld.shared.f32 	%f529, [%r7+1104];
	ld.shared.f32 	%f530, [%r7+1168];
	ld.shared.f32 	%f531, [%r7+1232];
	fma.rn.f32 	%f532, %f524, %f528, %f508;
	fma.rn.f32 	%f533, %f524, %f529, %f509;
	fma.rn.f32 	%f534, %f524, %f530, %f510;
	fma.rn.f32 	%f535, %f524, %f531, %f511;
	fma.rn.f32 	%f536, %f525, %f528, %f512;
	fma.rn.f32 	%f537, %f525, %f529, %f513;
	fma.rn.f32 	%f538, %f525, %f530, %f514;
	fma.rn.f32 	%f539, %f525, %f531, %f515;
	fma.rn.f32 	%f540, %f526, %f528, %f516;
	fma.rn.f32 	%f541, %f526, %f529, %f517;
	fma.rn.f32 	%f542, %f526, %f530, %f518;
	fma.rn.f32 	%f543, %f526, %f531, %f519;
	fma.rn.f32 	%f544, %f527, %f528, %f520;
	fma.rn.f32 	%f545, %f527, %f529, %f521;
	fma.rn.f32 	%f546, %f527, %f530, %f522;
	fma.rn.f32 	%f547, %f527, %f531, %f523;
	ld.shared.f32 	%f548, [%r7+1300];
	ld.shared.f32 	%f549, [%r7+1364];
	ld.shared.f32 	%f550, [%r7+1428];
	ld.shared.f32 	%f551, [%r7+1492];
	ld.shared.f32 	%f552, [%r6+20];
	ld.shared.f32 	%f553, [%r6+1108];
	ld.shared.f32 	%f554, [%r6+2196];
	ld.shared.f32 	%f555, [%r6+3284];
	fma.rn.f32 	%f556, %f552, %f548, %f532;
	fma.rn.f32 	%f557, %f552, %f549, %f533;
	fma.rn.f32 	%f558, %f552, %f550, %f534;
	fma.rn.f32 	%f559, %f552, %f551, %f535;
	fma.rn.f32 	%f560, %f553, %f548, %f536;
	fma.rn.f32 	%f561, %f553, %f549, %f537;
	fma.rn.f32 	%f562, %f553, %f550, %f538;
	fma.rn.f32 	%f563, %f553, %f551, %f539;
	fma.rn.f32 	%f564, %f554, %f548, %f540;
	fma.rn.f32 	%f565, %f554, %f549, %f541;
	fma.rn.f32 	%f566, %f554, %f550, %f542;
	fma.rn.f32 	%f567, %f554, %f551, %f543;
	fma.rn.f32 	%f568, %f555, %f548, %f544;
	fma.rn.f32 	%f569, %f555, %f549, %f545;
	fma.rn.f32 	%f570, %f555, %f550, %f546;
	fma.rn.f32 	%f571, %f555, %f551, %f547;
	ld.shared.f32 	%f572, [%r7+1560];
	ld.shared.f32 	%f573, [%r7+1624];
	ld.shared.f32 	%f574, [%r7+1688];
	ld.shared.f32 	%f575, [%r7+1752];
	ld.shared.f32 	%f576, [%r6+24];
	ld.shared.f32 	%f577, [%r6+1112];
	ld.shared.f32 	%f578, [%r6+2200];
	ld.shared.f32 	%f579, [%r6+3288];
	fma.rn.f32 	%f580, %f576, %f572, %f556;
	fma.rn.f32 	%f581, %f576, %f573, %f557;
	fma.rn.f32 	%f582, %f576, %f574, %f558;
	fma.rn.f32 	%f583, %f576, %f575, %f559;
	fma.rn.f32 	%f584, %f577, %f572, %f560;
	fma.rn.f32 	%f585, %f577, %f573, %f561;
	fma.rn.f32 	%f586, %f577, %f574, %f562;
	fma.rn.f32 	%f587, %f577, %f575, %f563;
	fma.rn.f32 	%f588, %f578, %f572, %f564;
	fma.rn.f32 	%f589, %f578, %f573, %f565;
	fma.rn.f32 	%f590, %f578, %f574, %f566;
	fma.rn.f32 	%f591, %f578, %f575, %f567;
	fma.rn.f32 	%f592, %f579, %f572, %f568;
	fma.rn.f32 	%f593, %f579, %f573, %f569;
	fma.rn.f32 	%f594, %f579, %f574, %f570;
	fma.rn.f32 	%f595, %f579, %f575, %f571;
	ld.shared.f32 	%f596, [%r7+1820];
	ld.shared.f32 	%f597, [%r7+1884];
	ld.shared.f32 	%f598, [%r7+1948];
	ld.shared.f32 	%f599, [%r7+2012];
	ld.shared.f32 	%f600, [%r6+28];
	ld.shared.f32 	%f601, [%r6+1116];
	ld.shared.f32 	%f602, [%r6+2204];
	ld.shared.f32 	%f603, [%r6+3292];
	fma.rn.f32 	%f604, %f600, %f596, %f580;
	fma.rn.f32 	%f605, %f600, %f597, %f581;
	fma.rn.f32 	%f606, %f600, %f598, %f582;
	fma.rn.f32 	%f607, %f600, %f599, %f583;
	fma.rn.f32 	%f608, %f601, %f596, %f584;
	fma.rn.f32 	%f609, %f601, %f597, %f585;
	fma.rn.f32 	%f610, %f601, %f598, %f586;
	fma.rn.f32 	%f611, %f601, %f599, %f587;
	fma.rn.f32 	%f612, %f602, %f596, %f588;
	fma.rn.f32 	%f613, %f602, %f597, %f589;
	fma.rn.f32 	%f614, %f602, %f598, %f590;
	fma.rn.f32 	%f615, %f602, %f599, %f591;
	fma.rn.f32 	%f616, %f603, %f596, %f592;
	fma.rn.f32 	%f617, %f603, %f597, %f593;
	fma.rn.f32 	%f618, %f603, %f598, %f594;
	fma.rn.f32 	%f619, %f603, %f599, %f595;
	ld.shared.f32 	%f620, [%r6+32];
	ld.shared.f32 	%f621, [%r6+1120];
	ld.shared.f32 	%f622, [%r6+2208];
	ld.shared.f32 	%f623, [%r6+3296];
	ld.shared.f32 	%f624, [%r7+2080];
	ld.shared.f32 	%f625, [%r7+2144];
	ld.shared.f32 	%f626, [%r7+2208];
	ld.shared.f32 	%f627, [%r7+2272];
	fma.rn.f32 	%f628, %f620, %f624, %f604;
	fma.rn.f32 	%f629, %f620, %f625, %f605;
	fma.rn.f32 	%f630, %f620, %f626, %f606;
	fma.rn.f32 	%f631, %f620, %f627, %f607;
	fma.rn.f32 	%f632, %f621, %f624, %f608;
	fma.rn.f32 	%f633, %f621, %f625, %f609;
	fma.rn.f32 	%f634, %f621, %f626, %f610;
	fma.rn.f32 	%f635, %f621, %f627, %f611;
	fma.rn.f32 	%f636, %f622, %f624, %f612;
	fma.rn.f32 	%f637, %f622, %f625, %f613;
	fma.rn.f32 	%f638, %f622, %f626, %f614;
	fma.rn.f32 	%f639, %f622, %f627, %f615;
	fma.rn.f32 	%f640, %f623, %f624, %f616;
	fma.rn.f32 	%f641, %f623, %f625, %f617;
	fma.rn.f32 	%f642, %f623, %f626, %f618;
	fma.rn.f32 	%f643, %f623, %f627, %f619;
	ld.shared.f32 	%f644, [%r7+2340];
	ld.shared.f32 	%f645, [%r7+2404];
	ld.shared.f32 	%f646, [%r7+2468];
	ld.shared.f32 	%f647, [%r7+2532];
	ld.shared.f32 	%f648, [%r6+36];
	ld.shared.f32 	%f649, [%r6+1124];
	ld.shared.f32 	%f650, [%r6+2212];
	ld.shared.f32 	%f651, [%r6+3300];
	fma.rn.f32 	%f652, %f648, %f644, %f628;
	fma.rn.f32 	%f653, %f648, %f645, %f629;
	fma.rn.f32 	%f654, %f648, %f646, %f630;
	fma.rn.f32 	%f655, %f648, %f647, %f631;
	fma.rn.f32 	%f656, %f649, %f644, %f632;
	fma.rn.f32 	%f657, %f649, %f645, %f633;
	fma.rn.f32 	%f658, %f649, %f646, %f634;
	fma.rn.f32 	%f659, %f649, %f647, %f635;
	fma.rn.f32 	%f660, %f650, %f644, %f636;
	fma.rn.f32 	%f661, %f650, %f645, %f637;
	fma.rn.f32 	%f662, %f650, %f646, %f638;
	fma.rn.f32 	%f663, %f650, %f647, %f639;
	fma.rn.f32 	%f664, %f651, %f644, %f640;
	fma.rn.f32 	%f665, %f651, %f645, %f641;
	fma.rn.f32 	%f666, %f651, %f646, %f642;
	fma.rn.f32 	%f667, %f651, %f647, %f643;
	ld.shared.f32 	%f668, [%r7+2600];
	ld.shared.f32 	%f669, [%r7+2664];
	ld.shared.f32 	%f670, [%r7+2728];
	ld.shared.f32 	%f671, [%r7+2792];
	ld.shared.f32 	%f672, [%r6+40];
	ld.shared.f32 	%f673, [%r6+1128];
	ld.shared.f32 	%f674, [%r6+2216];
	ld.shared.f32 	%f675, [%r6+3304];
	fma.rn.f32 	%f676, %f672, %f668, %f652;
	fma.rn.f32 	%f677, %f672, %f669, %f653;
	fma.rn.f32 	%f678, %f672, %f670, %f654;
	fma.rn.f32 	%f679, %f672, %f671, %f655;
	fma.rn.f32 	%f680, %f673, %f668, %f656;
	fma.rn.f32 	%f681, %f673, %f669, %f657;
	fma.rn.f32 	%f682, %f673, %f670, %f658;
	fma.rn.f32 	%f683, %f673, %f671, %f659;
	fma.rn.f32 	%f684, %f674, %f668, %f660;
	fma.rn.f32 	%f685, %f674, %f669, %f661;
	fma.rn.f32 	%f686, %f674, %f670, %f662;
	fma.rn.f32 	%f687, %f674, %f671, %f663;
	fma.rn.f32 	%f688, %f675, %f668, %f664;
	fma.rn.f32 	%f689, %f675, %f669, %f665;
	fma.rn.f32 	%f690, %f675, %f670, %f666;
	fma.rn.f32 	%f691, %f675, %f671, %f667;
	ld.shared.f32 	%f692, [%r7+2860];
	ld.shared.f32 	%f693, [%r7+2924];
	ld.shared.f32 	%f694, [%r7+2988];
	ld.shared.f32 	%f695, [%r7+3052];
	ld.shared.f32 	%f696, [%r6+44];
	ld.shared.f32 	%f697, [%r6+1132];
	ld.shared.f32 	%f698, [%r6+2220];
	ld.shared.f32 	%f699, [%r6+3308];
	fma.rn.f32 	%f700, %f696, %f692, %f676;
	fma.rn.f32 	%f701, %f696, %f693, %f677;
	fma.rn.f32 	%f702, %f696, %f694, %f678;
	fma.rn.f32 	%f703, %f696, %f695, %f679;
	fma.rn.f32 	%f704, %f697, %f692, %f680;
	fma.rn.f32 	%f705, %f697, %f693, %f681;
	fma.rn.f32 	%f706, %f697, %f694, %f682;
	fma.rn.f32 	%f707, %f697, %f695, %f683;
	fma.rn.f32 	%f708, %f698, %f692, %f684;
	fma.rn.f32 	%f709, %f698, %f693, %f685;
	fma.rn.f32 	%f710, %f698, %f694, %f686;
	fma.rn.f32 	%f711, %f698, %f695, %f687;
	fma.rn.f32 	%f712, %f699, %f692, %f688;
	fma.rn.f32 	%f713, %f699, %f693, %f689;
	fma.rn.f32 	%f714, %f699, %f694, %f690;
	fma.rn.f32 	%f715, %f699, %f695, %f691;
	ld.shared.f32 	%f716, [%r6+48];
	ld.shared.f32 	%f717, [%r6+1136];
	ld.shared.f32 	%f718, [%r6+2224];
	ld.shared.f32 	%f719, [%r6+3312];
	ld.shared.f32 	%f720, [%r7+3120];
	ld.shared.f32 	%f721, [%r7+3184];
	ld.shared.f32 	%f722, [%r7+3248];
	ld.shared.f32 	%f723, [%r7+3312];
	fma.rn.f32 	%f724, %f716, %f720, %f700;
	fma.rn.f32 	%f725, %f716, %f721, %f701;
	fma.rn.f32 	%f726, %f716, %f722, %f702;
	fma.rn.f32 	%f727, %f716, %f723, %f703;
	fma.rn.f32 	%f728, %f717, %f720, %f704;
	fma.rn.f32 	%f729, %f717, %f721, %f705;
	fma.rn.f32 	%f730, %f717, %f722, %f706;
	fma.rn.f32 	%f731, %f717, %f723, %f707;
	fma.rn.f32 	%f732, %f718, %f720, %f708;
	fma.rn.f32 	%f733, %f718, %f721, %f709;
	fma.rn.f32 	%f734, %f718, %f722, %f710;
	fma.rn.f32 	%f735, %f718, %f723, %f711;
	fma.rn.f32 	%f736, %f719, %f720, %f712;
	fma.rn.f32 	%f737, %f719, %f721, %f713;
	fma.rn.f32 	%f738, %f719, %f722, %f714;
	fma.rn.f32 	%f739, %f719, %f723, %f715;
	ld.shared.f32 	%f740, [%r7+3380];
	ld.shared.f32 	%f741, [%r7+3444];
	ld.shared.f32 	%f742, [%r7+3508];
	ld.shared.f32 	%f743, [%r7+3572];
	ld.shared.f32 	%f744, [%r6+52];
	ld.shared.f32 	%f745, [%r6+1140];
	ld.shared.f32 	%f746, [%r6+2228];
	ld.shared.f32 	%f747, [%r6+3316];
	fma.rn.f32 	%f748, %f744, %f740, %f724;
	fma.rn.f32 	%f749, %f744, %f741, %f725;
	fma.rn.f32 	%f750, %f744, %f742, %f726;
	fma.rn.f32 	%f751, %f744, %f743, %f727;
	fma.rn.f32 	%f752, %f745, %f740, %f728;
	fma.rn.f32 	%f753, %f745, %f741, %f729;
	fma.rn.f32 	%f754, %f745, %f742, %f730;
	fma.rn.f32 	%f755, %f745, %f743, %f731;
	fma.rn.f32 	%f756, %f746, %f740, %f732;
	fma.rn.f32 	%f757, %f746, %f741, %f733;
	fma.rn.f32 	%f758, %f746, %f742, %f734;
	fma.rn.f32 	%f759, %f746, %f743, %f735;
	fma.rn.f32 	%f760, %f747, %f740, %f736;
	fma.rn.f32 	%f761, %f747, %f741, %f737;
	fma.rn.f32 	%f762, %f747, %f742, %f738;
	fma.rn.f32 	%f763, %f747, %f743, %f739;
	ld.shared.f32 	%f764, [%r7+3640];
	ld.shared.f32 	%f765, [%r7+3704];
	ld.shared.f32 	%f766, [%r7+3768];
	ld.shared.f32 	%f767, [%r7+3832];
	ld.shared.f32 	%f768, [%r6+56];
	ld.shared.f32 	%f769, [%r6+1144];
	ld.shared.f32 	%f770, [%r6+2232];
	ld.shared.f32 	%f771, [%r6+3320];
	fma.rn.f32 	%f772, %f768, %f764, %f748;
	fma.rn.f32 	%f773, %f768, %f765, %f749;
	fma.rn.f32 	%f774, %f768, %f766, %f750;
	fma.rn.f32 	%f775, %f768, %f767, %f751;
	fma.rn.f32 	%f776, %f769, %f764, %f752;
	fma.rn.f32 	%f777, %f769, %f765, %f753;
	fma.rn.f32 	%f778, %f769, %f766, %f754;
	fma.rn.f32 	%f779, %f769, %f767, %f755;
	fma.rn.f32 	%f780, %f770, %f764, %f756;
	fma.rn.f32 	%f781, %f770, %f765, %f757;
	fma.rn.f32 	%f782, %f770, %f766, %f758;
	fma.rn.f32 	%f783, %f770, %f767, %f759;
	fma.rn.f32 	%f784, %f771, %f764, %f760;
	fma.rn.f32 	%f785, %f771, %f765, %f761;
	fma.rn.f32 	%f786, %f771, %f766, %f762;
	fma.rn.f32 	%f787, %f771, %f767, %f763;
	ld.shared.f32 	%f788, [%r7+3900];
	ld.shared.f32 	%f789, [%r7+3964];
	ld.shared.f32 	%f790, [%r7+4028];
	ld.shared.f32 	%f791, [%r7+4092];
	ld.shared.f32 	%f792, [%r6+60];
	ld.shared.f32 	%f793, [%r6+1148];
	ld.shared.f32 	%f794, [%r6+2236];
	ld.shared.f32 	%f795, [%r6+3324];
	fma.rn.f32 	%f796, %f792, %f788, %f772;
	fma.rn.f32 	%f797, %f792, %f789, %f773;
	fma.rn.f32 	%f798, %f792, %f790, %f774;
	fma.rn.f32 	%f799, %f792, %f791, %f775;
	fma.rn.f32 	%f800, %f793, %f788, %f776;
	fma.rn.f32 	%f801, %f793, %f789, %f777;
	fma.rn.f32 	%f802, %f793, %f790, %f778;
	fma.rn.f32 	%f803, %f793, %f791, %f779;
	fma.rn.f32 	%f804, %f794, %f788, %f780;
	fma.rn.f32 	%f805, %f794, %f789, %f781;
	fma.rn.f32 	%f806, %f794, %f790, %f782;
	fma.rn.f32 	%f807, %f794, %f791, %f783;
	fma.rn.f32 	%f808, %f795, %f788, %f784;
	fma.rn.f32 	%f809, %f795, %f789, %f785;
	fma.rn.f32 	%f810, %f795, %f790, %f786;
	fma.rn.f32 	%f811, %f795, %f791, %f787;
	add.s32 	%r58, %r3, %r2;
	shl.b32 	%r59, %r66, 8;
	shr.s32 	%r60, %r59, 8;
	mad.lo.s32 	%r61, %r60, %r58, %r1;
	add.s32 	%r62, %r61, %r4;
	mul.wide.s32 	%rd37, %r62, 4;
	add.s64 	%rd38, %rd36, %rd37;
	shl.b32 	%r63, %r66, 4;
	ld.global.f32 	%f812, [%rd38];
	mul.f32 	%f813, %f861, %f812;
	fma.rn.f32 	%f814, %f860, %f796, %f813;
	st.global.f32 	[%rd38], %f814;
	ld.global.f32 	%f815, [%rd38+64];
	mul.f32 	%f816, %f861, %f815;
	fma.rn.f32 	%f817, %f860, %f800, %f816;
	st.global.f32 	[%rd38+64], %f817;
	ld.global.f32 	%f818, [%rd38+128];
	mul.f32 	%f819, %f861, %f818;
	fma.rn.f32 	%f820, %f860, %f804, %f819;
	st.global.f32 	[%rd38+128], %f820;
	ld.global.f32 	%f821, [%rd38+192];
	mul.f32 	%f822, %f861, %f821;
	fma.rn.f32 	%f823, %f860, %f808, %f822;
	st.global.f32 	[%rd38+192], %f823;
	mul.wide.s32 	%rd39, %r63, 4;
	add.s64 	%rd40, %rd38, %rd39;
	ld.global.f32 	%f824, [%rd40];
	mul.f32 	%f825, %f861, %f824;
	fma.rn.f32 	%f826, %f860, %f797, %f825;
	st.global.f32 	[%rd40], %f826;
	ld.global.f32 	%f827, [%rd40+64];
	mul.f32 	%f828, %f861, %f827;
	fma.rn.f32 	%f829, %f860, %f801, %f828;
	st.global.f32 	[%rd40+64], %f829;
	ld.global.f32 	%f830, [%rd40+128];
	mul.f32 	%f831, %f861, %f830;
	fma.rn.f32 	%f832, %f860, %f805, %f831;
	st.global.f32 	[%rd40+128], %f832;
	ld.global.f32 	%f833, [%rd40+192];
	mul.f32 	%f834, %f861, %f833;
	fma.rn.f32 	%f835, %f860, %f809, %f834;
	st.global.f32 	[%rd40+192], %f835;
	add.s64 	%rd41, %rd40, %rd39;
	ld.global.f32 	%f836, [%rd41];
	mul.f32 	%f837, %f861, %f836;
	fma.rn.f32 	%f838, %f860, %f798, %f837;
	st.global.f32 	[%rd41], %f838;
	ld.global.f32 	%f839, [%rd41+64];
	mul.f32 	%f840, %f861, %f839;
	fma.rn.f32 	%f841, %f860, %f802, %f840;
	st.global.f32 	[%rd41+64], %f841;
	ld.global.f32 	%f842, [%rd41+128];
	mul.f32 	%f843, %f861, %f842;
	fma.rn.f32 	%f844, %f860, %f806, %f843;
	st.global.f32 	[%rd41+128], %f844;
	ld.global.f32 	%f845, [%rd41+192];
	mul.f32 	%f846, %f861, %f845;
	fma.rn.f32 	%f847, %f860, %f810, %f846;
	st.global.f32 	[%rd41+192], %f847;
	add.s64 	%rd42, %rd41, %rd39;
	ld.global.f32 	%f848, [%rd42];
	mul.f32 	%f849, %f861, %f848;
	fma.rn.f32 	%f850, %f860, %f799, %f849;
	st.global.f32 	[%rd42], %f850;
	ld.global.f32 	%f851, [%rd42+64];
	mul.f32 	%f852, %f861, %f851;
	fma.rn.f32 	%f853, %f860, %f803, %f852;
	st.global.f32 	[%rd42+64], %f853;
	ld.global.f32 	%f854, [%rd42+128];
	mul.f32 	%f855, %f861, %f854;
	fma.rn.f32 	%f856, %f860, %f807, %f855;
	st.global.f32 	[%rd42+128], %f856;
	ld.global.f32 	%f857, [%rd42+192];
	mul.f32 	%f858, %f861, %f857;
	fma.rn.f32 	%f859, %f860, %f811, %f858;
	st.global.f32 	[%rd42+192], %f859;
	ret;

}


// ===== COMPILED SASS (sm_100) =====

	.target	sm_100

	.elftype	@"ET_EXEC"


//--------------------- .note.nv.tkinfo           --------------------------
	.section	.note.nv.tkinfo,"",@"SHT_NOTE"
	.sectionflags	@"SHF_NOTE_NV_TKINFO"
	.tkinfo
        /*0018*/ 	.word	0x00000002
        /*0030*/ 	.string	""
        /*0030*/ 	.string	"ptxas"
        /*0030*/ 	.string	"Cuda compilation tools, release 13.0, V13.0.88"
        /*0030*/ 	.string	"Build cuda_13.0.r13.0/compiler.36424714_0"
        /*0030*/ 	.string	"-arch sm_100 -m 64 "



//--------------------- .note.nv.cuinfo           --------------------------
	.section	.note.nv.cuinfo,"",@"SHT_NOTE"
	.sectionflags	@"SHF_NOTE_NV_CUINFO"
        /*0018*/ 	.short	0x0002
        /*001a*/ 	.short	0x0064
        /*001c*/ 	.short	0x0082
	.zero		2


//--------------------- .nv.info                  --------------------------
	.section	.nv.info,"",@"SHT_CUDA_INFO"
	.align	4


	//----- nvinfo : EIATTR_REGCOUNT
	.align		4
        /*0000*/ 	.byte	0x04, 0x2f
        /*0002*/ 	.short	(.L_1 - .L_0)
	.align		4
.L_0:
        /*0004*/ 	.word	index@(sgemmNT)
        /*0008*/ 	.word	0x0000002f


	//----- nvinfo : EIATTR_FRAME_SIZE
	.align		4
.L_1:
        /*000c*/ 	.byte	0x04, 0x11
        /*000e*/ 	.short	(.L_3 - .L_2)
	.align		4
.L_2:
        /*0010*/ 	.word	index@(sgemmNT)
        /*0014*/ 	.word	0x00000000


	//----- nvinfo : EIATTR_MIN_STACK_SIZE
	.align		4
.L_3:
        /*0018*/ 	.byte	0x04, 0x12
        /*001a*/ 	.short	(.L_5 - .L_4)
	.align		4
.L_4:
        /*001c*/ 	.word	index@(sgemmNT)
        /*0020*/ 	.word	0x00000000
.L_5:


//--------------------- .nv.compat                --------------------------
	.section	.nv.compat,"",@"SHT_CUDA_COMPAT_INFO"
	.align	4
        /*0000*/ 	.byte	0x02, 0x09, 0x00, 0x00, 0x02, 0x02, 0x01, 0x00, 0x02, 0x05, 0x05, 0x00, 0x03, 0x07, 0x01, 0x01
        /*0010*/ 	.byte	0x02, 0x03, 0x00, 0x00, 0x02, 0x06, 0x01, 0x00, 0x04, 0x0b, 0x08, 0x00, 0x09, 0x00, 0x00, 0x00
        /*0020*/ 	.byte	0x00, 0x00, 0x00, 0x00


//--------------------- .nv.info.sgemmNT          --------------------------
	.section	.nv.info.sgemmNT,"",@"SHT_CUDA_INFO"
	.sectionflags	@""
	.align	4


	//----- nvinfo : EIATTR_CUDA_API_VERSION
	.align		4
        /*0000*/ 	.byte	0x04, 0x37
        /*0002*/ 	.short	(.L_7 - .L_6)
.L_6:
        /*0004*/ 	.word	0x00000082


	//----- nvinfo : EIATTR_KPARAM_INFO
	.align		4
.L_7:
        /*0008*/ 	.byte	0x04, 0x17
        /*000a*/ 	.short	(.L_9 - .L_8)
.L_8:
        /*000c*/ 	.word	0x00000000
        /*0010*/ 	.short	0x0008
        /*0012*/ 	.short	0x0034
        /*0014*/ 	.byte	0x00, 0xf0, 0x11, 0x00


	//----- nvinfo : EIATTR_KPARAM_INFO
	.align		4
.L_9:
        /*0018*/ 	.byte	0x04, 0x17
        /*001a*/ 	.short	(.L_11 - .L_10)
.L_10:
        /*001c*/ 	.word	0x00000000
        /*0020*/ 	.short	0x0007
        /*0022*/ 	.short	0x0030
        /*0024*/ 	.byte	0x00, 0xf0, 0x11, 0x00


	//----- nvinfo : EIATTR_KPARAM_INFO
	.align		4
.L_11:
        /*0028*/ 	.byte	0x04, 0x17
        /*002a*/ 	.short	(.L_13 - .L_12)
.L_12:
        /*002c*/ 	.word	0x00000000
        /*0030*/ 	.short	0x0006
        /*0032*/ 	.short	0x002c
        /*0034*/ 	.byte	0x00, 0xf0, 0x11, 0x00


	//----- nvinfo : EIATTR_KPARAM_INFO
	.align		4
.L_13:
        /*0038*/ 	.byte	0x04, 0x17
        /*003a*/ 	.short	(.L_15 - .L_14)
.L_14:
        /*003c*/ 	.word	0x00000000
        /*0040*/ 	.short	0x0005
        /*0042*/ 	.short	0x0028
        /*0044*/ 	.byte	0x00, 0xf0, 0x11, 0x00


	//----- nvinfo : EIATTR_KPARAM_INFO
	.align		4
.L_15:
        /*0048*/ 	.byte	0x04, 0x17
        /*004a*/ 	.short	(.L_17 - .L_16)
.L_16:
        /*004c*/ 	.word	0x00000000
        /*0050*/ 	.short	0x0004
        /*0052*/ 	.short	0x0020
        /*0054*/ 	.byte	0x00, 0xf5, 0x21, 0x00


	//----- nvinfo : EIATTR_KPARAM_INFO
	.align		4
.L_17:
        /*0058*/ 	.byte	0x04, 0x17
        /*005a*/ 	.short	(.L_19 - .L_18)
.L_18:
        /*005c*/ 	.word	0x00000000
        /*0060*/ 	.short	0x0003
        /*0062*/ 	.short	0x0018
        /*0064*/ 	.byte	0x00, 0xf0, 0x11, 0x00


	//----- nvinfo : EIATTR_KPARAM_INFO
	.align		4
.L_19:
        /*0068*/ 	.byte	0x04, 0x17
        /*006a*/ 	.short	(.L_21 - .L_20)
.L_20:
        /*006c*/ 	.word	0x00000000
        /*0070*/ 	.short	0x0002
        /*0072*/ 	.short	0x0010
        /*0074*/ 	.byte	0x00, 0xf5, 0x21, 0x00


	//----- nvinfo : EIATTR_KPARAM_INFO
	.align		4
.L_21:
        /*0078*/ 	.byte	0x04, 0x17
        /*007a*/ 	.short	(.L_23 - .L_22)
.L_22:
        /*007c*/ 	.word	0x00000000
        /*0080*/ 	.short	0x0001
        /*0082*/ 	.short	0x0008
        /*0084*/ 	.byte	0x00, 0xf0, 0x11, 0x00


	//----- nvinfo : EIATTR_KPARAM_INFO
	.align		4
.L_23:
        /*0088*/ 	.byte	0x04, 0x17
        /*008a*/ 	.short	(.L_25 - .L_24)
.L_24:
        /*008c*/ 	.word	0x00000000
        /*0090*/ 	.short	0x0000
        /*0092*/ 	.short	0x0000
        /*0094*/ 	.byte	0x00, 0xf5, 0x21, 0x00


	//----- nvinfo : EIATTR_SPARSE_MMA_MASK
	.align		4
.L_25:
        /*0098*/ 	.byte	0x03, 0x50
        /*009a*/ 	.short	0x0000


	//----- nvinfo : EIATTR_MAXREG_COUNT
	.align		4
        /*009c*/ 	.byte	0x03, 0x1b
        /*009e*/ 	.short	0x00ff


	//----- nvinfo : EIATTR_NUM_BARRIERS
	.align		4
        /*00a0*/ 	.byte	0x02, 0x4c
        /*00a2*/ 	.byte	0x01
	.zero		1


	//----- nvinfo : EIATTR_MERCURY_ISA_VERSION
	.align		4
        /*00a4*/ 	.byte	0x03, 0x5f
        /*00a6*/ 	.short	0x0101


	//----- nvinfo : EIATTR_VRC_CTA_INIT_COUNT
	.align		4
        /*00a8*/ 	.byte	0x02, 0x4a
	.zero		1
	.zero		1


	//----- nvinfo : EIATTR_EXIT_INSTR_OFFSETS
	.align		4
        /*00ac*/ 	.byte	0x04, 0x1c
        /*00ae*/ 	.short	(.L_27 - .L_26)


	//   ....[0]....
.L_26:
        /*00b0*/ 	.word	0x00003ea0


	//----- nvinfo : EIATTR_CRS_STACK_SIZE
	.align		4
.L_27:
        /*00b4*/ 	.byte	0x04, 0x1e
        /*00b6*/ 	.short	(.L_29 - .L_28)
.L_28:
        /*00b8*/ 	.word	0x00000000


	//----- nvinfo : EIATTR_CBANK_PARAM_SIZE
	.align		4
.L_29:
        /*00bc*/ 	.byte	0x03, 0x19
        /*00be*/ 	.short	0x0038


	//----- nvinfo : EIATTR_PARAM_CBANK
	.align		4
        /*00c0*/ 	.byte	0x04, 0x0a
        /*00c2*/ 	.short	(.L_31 - .L_30)
	.align		4
.L_30:
        /*00c4*/ 	.word	index@(.nv.constant0.sgemmNT)
        /*00c8*/ 	.short	0x0380
        /*00ca*/ 	.short	0x0038


	//----- nvinfo : EIATTR_SW_WAR
	.align		4
.L_31:
        /*00cc*/ 	.byte	0x04, 0x36
        /*00ce*/ 	.short	(.L_33 - .L_32)
.L_32:
        /*00d0*/ 	.word	0x00000008
.L_33:


//--------------------- .nv.callgraph             --------------------------
	.section	.nv.callgraph,"",@"SHT_CUDA_CALLGRAPH"
	.align	4
	.sectionentsize	8
	.align		4
        /*0000*/ 	.word	0x00000000
	.align		4
        /*0004*/ 	.word	0xffffffff
	.align		4
        /*0008*/ 	.word	0x00000000
	.align		4
        /*000c*/ 	.word	0xfffffffe
	.align		4
        /*0010*/ 	.word	0x00000000
	.align		4
        /*0014*/ 	.word	0xfffffffd
	.align		4
        /*0018*/ 	.word	0x00000000
	.align		4
        /*001c*/ 	.word	0xfffffffc


//--------------------- .text.sgemmNT             --------------------------
	.section	.text.sgemmNT,"ax",@progbits
	.align	128
        .global         sgemmNT
        .type           sgemmNT,@function
        .size           sgemmNT,(.L_x_2 - sgemmNT)
        .other          sgemmNT,@"STO_CUDA_ENTRY STV_DEFAULT"
sgemmNT:
.text.sgemmNT:
[----:B------:R-:W-:Y:S01]  /*0000*/  LDC R1, c[0x0][0x37c] ;  /* 0x0000df00ff017b82 */ /* 0x000fe20000000800 */
[----:B------:R-:W0:Y:S01]  /*0010*/  S2R R3, SR_TID.X ;  /* 0x0000000000037919 */ /* 0x000e220000002100 */
[----:B------:R-:W1:Y:S06]  /*0020*/  LDCU UR10, c[0x0][0x398] ;  /* 0x00007300ff0a77ac */ /* 0x000e6c0008000800 */
[----:B------:R-:W2:Y:S01]  /*0030*/  S2UR UR6, SR_CTAID.X ;  /* 0x00000000000679c3 */ /* 0x000ea20000002500 */
[----:B------:R-:W3:Y:S01]  /*0040*/  S2R R0, SR_TID.Y ;  /* 0x0000000000007919 */ /* 0x000ee20000002200 */
[----:B------:R-:W4:Y:S01]  /*0050*/  LDCU UR7, c[0x0][0x388] ;  /* 0x00007100ff0777ac */ /* 0x000f220008000800 */
[----:B------:R-:W5:Y:S01]  /*0060*/  S2R R2, SR_CTAID.Y ;  /* 0x0000000000027919 */ /* 0x000f620000002600 */
[----:B------:R-:W4:Y:S04]  /*0070*/  LDCU.64 UR12, c[0x0][0x380] ;  /* 0x00007000ff0c77ac */ /* 0x000f280008000a00 */
[----:B------:R-:W4:Y:S01]  /*0080*/  LDC.64 R12, c[0x0][0x390] ;  /* 0x0000e400ff0c7b82 */ /* 0x000f220000000a00 */
[----:B------:R-:W4:Y:S01]  /*0090*/  LDCU.64 UR8, c[0x0][0x358] ;  /* 0x00006b00ff0877ac */ /* 0x000f220008000a00 */
[----:B-1----:R-:W-:-:S02]  /*00a0*/  USHF.L.U32 UR4, UR10, 0x8, URZ ;  /* 0x000000080a047899 */ /* 0x002fc400080006ff */
[----:B------:R-:W-:Y:S02]  /*00b0*/  MOV R15, UR10 ;  /* 0x0000000a000f7c02 */ /* 0x000fe40008000f00 */
[----:B------:R-:W-:Y:S01]  /*00c0*/  MOV R17, UR10 ;  /* 0x0000000a00117c02 */ /* 0x000fe20008000f00 */
[----:B------:R-:W-:Y:S01]  /*00d0*/  USHF.R.S32.HI UR5, URZ, 0x8, UR4 ;  /* 0x00000008ff057899 */ /* 0x000fe20008011404 */
[----:B------:R-:W-:Y:S01]  /*00e0*/  MOV R19, UR10 ;  /* 0x0000000a00137c02 */ /* 0x000fe20008000f00 */
[----:B--2---:R-:W-:Y:S01]  /*00f0*/  USHF.L.U32 UR4, UR6, 0x6, URZ ;  /* 0x0000000606047899 */ /* 0x004fe200080006ff */
[----:B0-----:R-:W-:Y:S02]  /*0100*/  LOP3.LUT R5, R3, 0xf, RZ, 0xc0, !PT ;  /* 0x0000000f03057812 */ /* 0x001fe400078ec0ff */
[----:B---3--:R-:W-:-:S04]  /*0110*/  LEA R0, R0, R3, 0x6 ;  /* 0x0000000300007211 */ /* 0x008fc800078e30ff */
[----:B------:R-:W-:-:S04]  /*0120*/  SHF.R.U32.HI R0, RZ, 0x4, R0 ;  /* 0x00000004ff007819 */ /* 0x000fc80000011600 */
[----:B------:R-:W-:-:S04]  /*0130*/  SHF.L.U32 R4, R0, 0x2, RZ ;  /* 0x0000000200047819 */ /* 0x000fc800000006ff */
[C---:B------:R-:W-:Y:S02]  /*0140*/  ISETP.EQ.AND P2, PT, R4.reuse, RZ, PT ;  /* 0x000000ff0400720c */ /* 0x040fe40003f42270 */
[C---:B------:R-:W-:Y:S02]  /*0150*/  ISETP.EQ.AND P3, PT, R4.reuse, 0x4, PT ;  /* 0x000000040400780c */ /* 0x040fe40003f62270 */
[C---:B------:R-:W-:Y:S02]  /*0160*/  ISETP.EQ.AND P0, PT, R4.reuse, 0x8, PT ;  /* 0x000000080400780c */ /* 0x040fe40003f02270 */
[----:B------:R-:W-:-:S07]  /*0170*/  ISETP.EQ.AND P1, PT, R4, 0xc, PT ;  /* 0x0000000c0400780c */ /* 0x000fce0003f22270 */
[----:B------:R-:W-:Y:S02]  /*0180*/  @P2 MOV R0, RZ ;  /* 0x000000ff00002202 */ /* 0x000fe40000000f00 */
[C---:B------:R-:W-:Y:S02]  /*0190*/  ISETP.EQ.AND P2, PT, R4.reuse, 0x10, PT ;  /* 0x000000100400780c */ /* 0x040fe40003f42270 */
[----:B------:R-:W-:Y:S02]  /*01a0*/  @P3 MOV R0, 0x4 ;  /* 0x0000000400003802 */ /* 0x000fe40000000f00 */
[C---:B------:R-:W-:Y:S02]  /*01b0*/  ISETP.EQ.AND P3, PT, R4.reuse, 0x14, PT ;  /* 0x000000140400780c */ /* 0x040fe40003f62270 */
[----:B------:R-:W-:Y:S02]  /*01c0*/  @P0 MOV R0, 0x8 ;  /* 0x0000000800000802 */ /* 0x000fe40000000f00 */
[----:B------:R-:W-:-:S02]  /*01d0*/  ISETP.EQ.AND P0, PT, R4, 0x18, PT ;  /* 0x000000180400780c */ /* 0x000fc40003f02270 */
[----:B------:R-:W-:Y:S02]  /*01e0*/  @P1 MOV R0, 0xc ;  /* 0x0000000c00001802 */ /* 0x000fe40000000f00 */
        /* <DEDUP_REMOVED lines=17> */
[----:B------:R-:W-:-:S03]  /*0300*/  @P2 MOV R0, 0x3 ;  /* 0x0000000300002802 */ /* 0x000fc60000000f00 */
[----:B------:R-:W-:-:S04]  /*0310*/  @P3 MOV R0, 0x7 ;  /* 0x0000000700003802 */ /* 0x000fc80000000f00 */
[----:B------:R-:W-:-:S04]  /*0320*/  @P0 MOV R0, 0xb ;  /* 0x0000000b00000802 */ /* 0x000fc80000000f00 */
[----:B------:R-:W-:-:S04]  /*0330*/  @P1 MOV R0, 0xf ;  /* 0x0000000f00001802 */ /* 0x000fc80000000f00 */
[----:B------:R-:W-:-:S04]  /*0340*/  SHF.L.U32 R6, R0, 0x2, RZ ;  /* 0x0000000200067819 */ /* 0x000fc800000006ff */
[----:B-----5:R-:W-:-:S04]  /*0350*/  LEA R4, R2, R6, 0x6 ;  /* 0x0000000602047211 */ /* 0x020fc800078e30ff */
[----:B------:R-:W-:-:S04]  /*0360*/  SHF.L.U32 R4, R4, 0x8, RZ ;  /* 0x0000000804047819 */ /* 0x000fc800000006ff */
[----:B------:R-:W-:-:S05]  /*0370*/  SHF.R.S32.HI R4, RZ, 0x8, R4 ;  /* 0x00000008ff047819 */ /* 0x000fca0000011404 */
[----:B------:R-:W-:Y:S01]  /*0380*/  IMAD R7, R4, UR5, R5 ;  /* 0x0000000504077c24 */ /* 0x000fe2000f8e0205 */
[----:B------:R-:W-:-:S03]  /*0390*/  MOV R4, UR4 ;  /* 0x0000000400047c02 */ /* 0x000fc60008000f00 */
[----:B----4-:R-:W-:Y:S01]  /*03a0*/  IMAD.WIDE R12, R7, 0x4, R12 ;  /* 0x00000004070c7825 */ /* 0x010fe200078e020c */
[----:B------:R-:W-:-:S04]  /*03b0*/  LOP3.LUT R7, R4, 0xf, R3, 0xf8, !PT ;  /* 0x0000000f04077812 */ /* 0x000fc800078ef803 */
[----:B------:R-:W2:Y:S01]  /*03c0*/  LDG.E R20, desc[UR8][R12.64] ;  /* 0x000000080c147981 */ /* 0x000ea2000c1e1900 */
[----:B------:R-:W-:-:S04]  /*03d0*/  IMAD.WIDE R14, R15, 0x4, R12 ;  /* 0x000000040f0e7825 */ /* 0x000fc800078e020c */
[----:B------:R-:W-:Y:S02]  /*03e0*/  IMAD R7, R0, UR7, R7 ;  /* 0x0000000700077c24 */ /* 0x000fe4000f8e0207 */
[----:B------:R-:W-:Y:S02]  /*03f0*/  IMAD.WIDE R16, R17, 0x4, R14 ;  /* 0x0000000411107825 */ /* 0x000fe400078e020e */
[----:B------:R0:W3:Y:S02]  /*0400*/  LDG.E R14, desc[UR8][R14.64] ;  /* 0x000000080e0e7981 */ /* 0x0000e4000c1e1900 */
[----:B------:R-:W-:-:S04]  /*0410*/  IMAD.WIDE R8, R7, 0x4, RZ ;  /* 0x0000000407087825 */ /* 0x000fc800078e02ff */
[----:B------:R-:W-:Y:S01]  /*0420*/  IMAD.WIDE R18, R19, 0x4, R16 ;  /* 0x0000000413127825 */ /* 0x000fe200078e0210 */
[----:B------:R-:W-:Y:S01]  /*0430*/  IADD3 R10, P0, PT, R8, UR12, RZ ;  /* 0x0000000c080a7c10 */ /* 0x000fe2000ff1e0ff */
[----:B------:R-:W4:Y:S03]  /*0440*/  LDG.E R16, desc[UR8][R16.64] ;  /* 0x0000000810107981 */ /* 0x000f26000c1e1900 */
[----:B------:R-:W-:Y:S01]  /*0450*/  IADD3.X R11, PT, PT, R9, UR13, RZ, P0, !PT ;  /* 0x0000000d090b7c10 */ /* 0x000fe200087fe4ff */
[----:B------:R-:W5:Y:S04]  /*0460*/  LDG.E R18, desc[UR8][R18.64] ;  /* 0x0000000812127981 */ /* 0x000f68000c1e1900 */
[----:B------:R-:W5:Y:S04]  /*0470*/  LDG.E R21, desc[UR8][R10.64] ;  /* 0x000000080a157981 */ /* 0x000f68000c1e1900 */
[----:B------:R-:W5:Y:S04]  /*0480*/  LDG.E R23, desc[UR8][R10.64+0x40] ;  /* 0x000040080a177981 */ /* 0x000f68000c1e1900 */
[----:B------:R-:W5:Y:S04]  /*0490*/  LDG.E R31, desc[UR8][R10.64+0x80] ;  /* 0x000080080a1f7981 */ /* 0x000f68000c1e1900 */
[----:B------:R1:W5:Y:S01]  /*04a0*/  LDG.E R33, desc[UR8][R10.64+0xc0] ;  /* 0x0000c0080a217981 */ /* 0x000362000c1e1900 */
[----:B------:R-:W0:Y:S01]  /*04b0*/  S2R R25, SR_CgaCtaId ;  /* 0x0000000000197919 */ /* 0x000e220000008800 */
[----:B------:R-:W-:-:S02]  /*04c0*/  MOV R4, 0x400 ;  /* 0x0000040000047802 */ /* 0x000fc40000000f00 */
[----:B------:R-:W-:Y:S02]  /*04d0*/  SHF.L.U32 R3, R3, 0x8, RZ ;  /* 0x0000000803037819 */ /* 0x000fe400000006ff */
[----:B0-----:R-:W-:Y:S02]  /*04e0*/  LEA R22, R25, R4, 0x18 ;  /* 0x0000000419167211 */ /* 0x001fe400078ec0ff */
[----:B------:R-:W-:-:S04]  /*04f0*/  IADD3 R4, PT, PT, R4, 0x1040, RZ ;  /* 0x0000104004047810 */ /* 0x000fc80007ffe0ff */
[----:B------:R-:W-:Y:S01]  /*0500*/  LEA R15, R25, R4, 0x18 ;  /* 0x00000004190f7211 */ /* 0x000fe200078ec0ff */
[----:B------:R-:W-:Y:S01]  /*0510*/  IMAD R7, R5, 0x104, R22 ;  /* 0x0000010405077824 */ /* 0x000fe200078e0216 */
[----:B------:R-:W-:-:S03]  /*0520*/  LOP3.LUT R4, R3, 0xf00, RZ, 0xc0, !PT ;  /* 0x00000f0003047812 */ /* 0x000fc600078ec0ff */
[----:B------:R-:W-:Y:S01]  /*0530*/  IMAD R5, R5, 0x44, R15 ;  /* 0x0000004405057824 */ /* 0x000fe200078e020f */
[----:B------:R-:W-:-:S04]  /*0540*/  LEA R3, R0, R7, 0x4 ;  /* 0x0000000700037211 */ /* 0x000fc800078e20ff */
[----:B-1----:R-:W-:Y:S01]  /*0550*/  IADD3 R10, PT, PT, R6, R5, RZ ;  /* 0x00000005060a7210 */ /* 0x002fe20007ffe0ff */
[----:B------:R-:W-:Y:S01]  /*0560*/  IMAD R6, R0, 0x44, R15 ;  /* 0x0000004400067824 */ /* 0x000fe200078e020f */
[----:B------:R-:W-:Y:S02]  /*0570*/  IADD3 R4, PT, PT, R7, -R4, RZ ;  /* 0x8000000407047210 */ /* 0x000fe40007ffe0ff */
[----:B------:R-:W0:Y:S01]  /*0580*/  LDC R7, c[0x0][0x3ac] ;  /* 0x0000eb00ff077b82 */ /* 0x000e220000000800 */
[----:B------:R-:W-:-:S06]  /*0590*/  USHF.L.U32 UR5, UR7, 0x4, URZ ;  /* 0x0000000407057899 */ /* 0x000fcc00080006ff */
[----:B------:R-:W-:-:S05]  /*05a0*/  MOV R11, UR5 ;  /* 0x00000005000b7c02 */ /* 0x000fca0008000f00 */
[----:B------:R-:W-:-:S04]  /*05b0*/  IMAD.WIDE R8, R11, 0x4, R8 ;  /* 0x000000040b087825 */ /* 0x000fc800078e0208 */
[----:B------:R-:W-:Y:S02]  /*05c0*/  HFMA2 R19, -RZ, RZ, 0, 0 ;  /* 0x00000000ff137431 */ /* 0x000fe400000001ff */
[----:B------:R-:W-:Y:S01]  /*05d0*/  HFMA2 R35, -RZ, RZ, 0, 0 ;  /* 0x00000000ff237431 */ /* 0x000fe200000001ff */
[----:B------:R-:W-:Y:S01]  /*05e0*/  MOV R37, RZ ;  /* 0x000000ff00257202 */ /* 0x000fe20000000f00 */
[----:B--2---:R-:W-:Y:S04]  /*05f0*/  STS [R3], R20 ;  /* 0x0000001403007388 */ /* 0x004fe80000000800 */
[----:B---3--:R-:W-:Y:S04]  /*0600*/  STS [R3+0x4], R14 ;  /* 0x0000040e03007388 */ /* 0x008fe80000000800 */
[----:B----4-:R-:W-:Y:S04]  /*0610*/  STS [R3+0x8], R16 ;  /* 0x0000081003007388 */ /* 0x010fe80000000800 */
[----:B-----5:R-:W-:Y:S04]  /*0620*/  STS [R3+0xc], R18 ;  /* 0x00000c1203007388 */ /* 0x020fe80000000800 */
[----:B------:R0:W-:Y:S04]  /*0630*/  STS [R10], R21 ;  /* 0x000000150a007388 */ /* 0x0001e80000000800 */
[----:B------:R1:W-:Y:S04]  /*0640*/  STS [R10+0x440], R23 ;  /* 0x000440170a007388 */ /* 0x0003e80000000800 */
[----:B------:R2:W-:Y:S04]  /*0650*/  STS [R10+0x880], R31 ;  /* 0x0008801f0a007388 */ /* 0x0005e80000000800 */
[----:B------:R3:W-:Y:S01]  /*0660*/  STS [R10+0xcc0], R33 ;  /* 0x000cc0210a007388 */ /* 0x0007e20000000800 */
[----:B------:R-:W-:Y:S06]  /*0670*/  BAR.SYNC.DEFER_BLOCKING 0x0 ;  /* 0x0000000000007b1d */ /* 0x000fec0000010000 */
[----:B------:R4:W2:Y:S04]  /*0680*/  LDS R36, [R6] ;  /* 0x0000000006247984 */ /* 0x0008a80000000800 */
[----:B------:R4:W3:Y:S04]  /*0690*/  LDS R34, [R6+0x440] ;  /* 0x0004400006227984 */ /* 0x0008e80000000800 */
[----:B------:R4:W4:Y:S04]  /*06a0*/  LDS R29, [R6+0x880] ;  /* 0x00088000061d7984 */ /* 0x0009280000000800 */
[----:B------:R0:W4:Y:S04]  /*06b0*/  LDS R25, [R6+0xcc0] ;  /* 0x000cc00006197984 */ /* 0x0001280000000800 */
[----:B------:R0:W4:Y:S04]  /*06c0*/  LDS R28, [R4] ;  /* 0x00000000041c7984 */ /* 0x0001280000000800 */
[----:B------:R0:W4:Y:S04]  /*06d0*/  LDS R27, [R4+0x40] ;  /* 0x00004000041b7984 */ /* 0x0001280000000800 */
[----:B------:R1:W4:Y:S04]  /*06e0*/  LDS R26, [R4+0x80] ;  /* 0x00008000041a7984 */ /* 0x0003280000000800 */
[----:B------:R1:W4:Y:S01]  /*06f0*/  LDS R24, [R4+0xc0] ;  /* 0x0000c00004187984 */ /* 0x0003220000000800 */
[----:B0-----:R-:W-:Y:S01]  /*0700*/  IMAD.WIDE R20, R7, 0x4, R12 ;  /* 0x0000000407147825 */ /* 0x001fe200078e020c */
[----:B------:R-:W-:-:S03]  /*0710*/  IADD3 R18, P1, PT, R8, UR12, RZ ;  /* 0x0000000c08127c10 */ /* 0x000fc6000ff3e0ff */
[----:B------:R-:W-:Y:S01]  /*0720*/  HFMA2 R7, -RZ, RZ, 0, 0 ;  /* 0x00000000ff077431 */ /* 0x000fe200000001ff */
[----:B------:R-:W-:Y:S02]  /*0730*/  IADD3 R18, P2, PT, R18, 0x80, RZ ;  /* 0x0000008012127810 */ /* 0x000fe40007f5e0ff */
[----:B------:R-:W-:Y:S02]  /*0740*/  IADD3 R17, P0, PT, R20, -0x40, RZ ;  /* 0xffffffc014117810 */ /* 0x000fe40007f1e0ff */
[----:B-1----:R-:W-:Y:S02]  /*0750*/  CS2R R22, SRZ ;  /* 0x0000000000167805 */ /* 0x002fe4000001ff00 */
[----:B------:R-:W-:Y:S02]  /*0760*/  IADD3.X R15, PT, PT, RZ, UR13, R9, P2, P1 ;  /* 0x0000000dff0f7c10 */ /* 0x000fe400097e2409 */
[----:B--2---:R-:W-:Y:S02]  /*0770*/  CS2R R30, SRZ ;  /* 0x00000000001e7805 */ /* 0x004fe4000001ff00 */
[----:B------:R-:W-:-:S02]  /*0780*/  IADD3.X R20, PT, PT, R21, -0x1, RZ, P0, !PT ;  /* 0xffffffff15147810 */ /* 0x000fc400007fe4ff */
[----:B---3--:R-:W-:Y:S02]  /*0790*/  CS2R R32, SRZ ;  /* 0x0000000000207805 */ /* 0x008fe4000001ff00 */
[----:B------:R-:W-:Y:S02]  /*07a0*/  MOV R21, RZ ;  /* 0x000000ff00157202 */ /* 0x000fe40000000f00 */
[----:B------:R-:W-:Y:S02]  /*07b0*/  CS2R R8, SRZ ;  /* 0x0000000000087805 */ /* 0x000fe4000001ff00 */
[----:B------:R-:W-:Y:S02]  /*07c0*/  CS2R R10, SRZ ;  /* 0x00000000000a7805 */ /* 0x000fe4000001ff00 */
[----:B------:R-:W-:-:S07]  /*07d0*/  MOV R16, RZ ;  /* 0x000000ff00107202 */ /* 0x000fce0000000f00 */
.L_x_0:
[CC--:B01--4-:R-:W-:Y:S01]  /*07e0*/  FFMA R14, R28.reuse, R36.reuse, R9 ;  /* 0x000000241c0e7223 */ /* 0x0d3fe20000000009 */
[C---:B------:R-:W-:Y:S01]  /*07f0*/  FFMA R9, R27.reuse, R36, R8 ;  /* 0x000000241b097223 */ /* 0x040fe20000000008 */
[CC--:B--2---:R-:W-:Y:S01]  /*0800*/  FFMA R35, R28.reuse, R34.reuse, R35 ;  /* 0x000000221c237223 */ /* 0x0c4fe20000000023 */
[C---:B------:R-:W-:Y:S01]  /*0810*/  FFMA R32, R27.reuse, R34, R32 ;  /* 0x000000221b207223 */ /* 0x040fe20000000020 */
[CC--:B---3--:R-:W-:Y:S01]  /*0820*/  FFMA R30, R28.reuse, R29.reuse, R30 ;  /* 0x0000001d1c1e7223 */ /* 0x0c8fe2000000001e */
[C---:B------:R-:W-:Y:S01]  /*0830*/  FFMA R22, R27.reuse, R29, R22 ;  /* 0x0000001d1b167223 */ /* 0x040fe20000000016 */
[-C--:B------:R-:W-:Y:S01]  /*0840*/  FFMA R7, R28, R25.reuse, R7 ;  /* 0x000000191c077223 */ /* 0x080fe20000000007 */
[-C--:B------:R-:W-:Y:S01]  /*0850*/  FFMA R10, R27, R25.reuse, R10 ;  /* 0x000000191b0a7223 */ /* 0x080fe2000000000a */
[-C--:B------:R-:W-:Y:S01]  /*0860*/  FFMA R16, R26, R25.reuse, R16 ;  /* 0x000000191a107223 */ /* 0x080fe20000000010 */
[----:B------:R-:W-:Y:S01]  /*0870*/  FFMA R11, R24, R25, R11 ;  /* 0x00000019180b7223 */ /* 0x000fe2000000000b */
[----:B------:R-:W-:Y:S01]  /*0880*/  LDS R28, [R6+0x4] ;  /* 0x00000400061c7984 */ /* 0x000fe20000000800 */
[-C--:B------:R-:W-:Y:S01]  /*0890*/  FFMA R8, R26, R36.reuse, R37 ;  /* 0x000000241a087223 */ /* 0x080fe20000000025 */
[C---:B------:R-:W-:Y:S01]  /*08a0*/  FFMA R23, R24.reuse, R36, R23 ;  /* 0x0000002418177223 */ /* 0x040fe20000000017 */
[CC--:B------:R-:W-:Y:S01]  /*08b0*/  FFMA R31, R24.reuse, R34.reuse, R31 ;  /* 0x00000022181f7223 */ /* 0x0c0fe2000000001f */
[----:B------:R-:W0:Y:S01]  /*08c0*/  LDS R27, [R4+0x144] ;  /* 0x00014400041b7984 */ /* 0x000e220000000800 */
[-C--:B------:R-:W-:Y:S01]  /*08d0*/  FFMA R19, R24, R29.reuse, R19 ;  /* 0x0000001d18137223 */ /* 0x080fe20000000013 */
[C---:B------:R-:W-:Y:S01]  /*08e0*/  FFMA R33, R26.reuse, R34, R33 ;  /* 0x000000221a217223 */ /* 0x040fe20000000021 */
[----:B------:R-:W-:Y:S01]  /*08f0*/  FFMA R21, R26, R29, R21 ;  /* 0x0000001d1a157223 */ /* 0x000fe20000000015 */
[----:B------:R-:W1:Y:S01]  /*0900*/  LDS R25, [R4+0x184] ;  /* 0x0001840004197984 */ /* 0x000e620000000800 */
[----:B------:R-:W-:-:S03]  /*0910*/  MOV R43, UR10 ;  /* 0x0000000a002b7c02 */ /* 0x000fc60008000f00 */
[----:B------:R-:W2:Y:S01]  /*0920*/  LDS R38, [R4+0x104] ;  /* 0x0001040004267984 */ /* 0x000ea20000000800 */
[----:B------:R-:W-:Y:S01]  /*0930*/  MOV R41, UR10 ;  /* 0x0000000a00297c02 */ /* 0x000fe20008000f00 */
[----:B------:R-:W-:Y:S02]  /*0940*/  IMAD.WIDE R42, R43, 0x4, R12 ;  /* 0x000000042b2a7825 */ /* 0x000fe400078e020c */
[----:B------:R-:W3:Y:S04]  /*0950*/  LDS R24, [R4+0x1c4] ;  /* 0x0001c40004187984 */ /* 0x000ee80000000800 */
[----:B------:R-:W4:Y:S01]  /*0960*/  LDS R26, [R6+0x444] ;  /* 0x00044400061a7984 */ /* 0x000f220000000800 */
[----:B0-----:R-:W-:-:S03]  /*0970*/  FFMA R36, R27, R28, R9 ;  /* 0x0000001c1b247223 */ /* 0x001fc60000000009 */
[----:B------:R-:W0:Y:S01]  /*0980*/  LDS R9, [R6+0x884] ;  /* 0x0008840006097984 */ /* 0x000e220000000800 */
[----:B-1----:R-:W-:-:S03]  /*0990*/  FFMA R34, R25, R28, R8 ;  /* 0x0000001c19227223 */ /* 0x002fc60000000008 */
[----:B------:R-:W1:Y:S01]  /*09a0*/  LDS R8, [R6+0xcc4] ;  /* 0x000cc40006087984 */ /* 0x000e620000000800 */
[----:B--2---:R-:W-:-:S03]  /*09b0*/  FFMA R37, R38, R28, R14 ;  /* 0x0000001c26257223 */ /* 0x004fc6000000000e */
[----:B------:R-:W-:Y:S01]  /*09c0*/  LDS R14, [R4+0x2c8] ;  /* 0x0002c800040e7984 */ /* 0x000fe20000000800 */
[----:B---3--:R-:W-:Y:S01]  /*09d0*/  FFMA R23, R24, R28, R23 ;  /* 0x0000001c18177223 */ /* 0x008fe20000000017 */
[-C--:B----4-:R-:W-:Y:S01]  /*09e0*/  FFMA R35, R38, R26.reuse, R35 ;  /* 0x0000001a26237223 */ /* 0x090fe20000000023 */
[-C--:B------:R-:W-:Y:S01]  /*09f0*/  FFMA R32, R27, R26.reuse, R32 ;  /* 0x0000001a1b207223 */ /* 0x080fe20000000020 */
[-C--:B------:R-:W-:Y:S01]  /*0a00*/  FFMA R28, R25, R26.reuse, R33 ;  /* 0x0000001a191c7223 */ /* 0x080fe20000000021 */
[C---:B------:R-:W-:Y:S01]  /*0a10*/  FFMA R31, R24.reuse, R26, R31 ;  /* 0x0000001a181f7223 */ /* 0x040fe2000000001f */
[----:B------:R-:W2:Y:S01]  /*0a20*/  LDS R33, [R6+0x8] ;  /* 0x0000080006217984 */ /* 0x000ea20000000800 */
[-C--:B0-----:R-:W-:Y:S01]  /*0a30*/  FFMA R22, R27, R9.reuse, R22 ;  /* 0x000000091b167223 */ /* 0x081fe20000000016 */
[-C--:B------:R-:W-:Y:S01]  /*0a40*/  FFMA R26, R25, R9.reuse, R21 ;  /* 0x00000009191a7223 */ /* 0x080fe20000000015 */
[-C--:B------:R-:W-:Y:S01]  /*0a50*/  FFMA R19, R24, R9.reuse, R19 ;  /* 0x0000000918137223 */ /* 0x080fe20000000013 */
[----:B------:R-:W-:Y:S01]  /*0a60*/  FFMA R29, R38, R9, R30 ;  /* 0x00000009261d7223 */ /* 0x000fe2000000001e */
[-C--:B-1----:R-:W-:Y:S01]  /*0a70*/  FFMA R10, R27, R8.reuse, R10 ;  /* 0x000000081b0a7223 */ /* 0x082fe2000000000a */
[-C--:B------:R-:W-:Y:S01]  /*0a80*/  FFMA R16, R25, R8.reuse, R16 ;  /* 0x0000000819107223 */ /* 0x080fe20000000010 */
[-C--:B------:R-:W-:Y:S01]  /*0a90*/  FFMA R11, R24, R8.reuse, R11 ;  /* 0x00000008180b7223 */ /* 0x080fe2000000000b */
[----:B------:R-:W0:Y:S01]  /*0aa0*/  LDS R27, [R4+0x248] ;  /* 0x00024800041b7984 */ /* 0x000e220000000800 */
[----:B------:R-:W-:-:S03]  /*0ab0*/  FFMA R7, R38, R8, R7 ;  /* 0x0000000826077223 */ /* 0x000fc60000000007 */
[----:B------:R-:W1:Y:S04]  /*0ac0*/  LDS R24, [R4+0x208] ;  /* 0x0002080004187984 */ /* 0x000e680000000800 */
[----:B------:R-:W3:Y:S01]  /*0ad0*/  LDS R25, [R4+0x288] ;  /* 0x0002880004197984 */ /* 0x000ee20000000800 */
[----:B--2---:R-:W-:-:S03]  /*0ae0*/  FFMA R23, R14, R33, R23 ;  /* 0x000000210e177223 */ /* 0x004fc60000000017 */
[----:B------:R-:W2:Y:S01]  /*0af0*/  LDS R21, [R6+0x448] ;  /* 0x0004480006157984 */ /* 0x000ea20000000800 */
[----:B0-----:R-:W-:-:S03]  /*0b00*/  FFMA R8, R27, R33, R36 ;  /* 0x000000211b087223 */ /* 0x001fc60000000024 */
[----:B------:R-:W-:Y:S01]  /*0b10*/  LDS R36, [R6+0x10] ;  /* 0x0000100006247984 */ /* 0x000fe20000000800 */
[CC--:B-1----:R-:W-:Y:S01]  /*0b20*/  FFMA R9, R24.reuse, R33.reuse, R37 ;  /* 0x0000002118097223 */ /* 0x0c2fe20000000025 */
[----:B---3--:R-:W-:Y:S02]  /*0b30*/  FFMA R30, R25, R33, R34 ;  /* 0x00000021191e7223 */ /* 0x008fe40000000022 */
[----:B------:R-:W0:Y:S01]  /*0b40*/  LDS R34, [R6+0x888] ;  /* 0x0008880006227984 */ /* 0x000e220000000800 */
[-C--:B--2---:R-:W-:Y:S01]  /*0b50*/  FFMA R35, R24, R21.reuse, R35 ;  /* 0x0000001518237223 */ /* 0x084fe20000000023 */
[-C--:B------:R-:W-:Y:S02]  /*0b60*/  FFMA R32, R27, R21.reuse, R32 ;  /* 0x000000151b207223 */ /* 0x080fe40000000020 */
[----:B------:R-:W1:Y:S01]  /*0b70*/  LDS R33, [R6+0xcc8] ;  /* 0x000cc80006217984 */ /* 0x000e620000000800 */
[-C--:B------:R-:W-:Y:S01]  /*0b80*/  FFMA R28, R25, R21.reuse, R28 ;  /* 0x00000015191c7223 */ /* 0x080fe2000000001c */
[----:B------:R-:W-:Y:S01]  /*0b90*/  FFMA R31, R14, R21, R31 ;  /* 0x000000150e1f7223 */ /* 0x000fe2000000001f */
[-C--:B0-----:R-:W-:Y:S01]  /*0ba0*/  FFMA R21, R24, R34.reuse, R29 ;  /* 0x0000002218157223 */ /* 0x081fe2000000001d */
[-C--:B------:R-:W-:Y:S01]  /*0bb0*/  FFMA R22, R27, R34.reuse, R22 ;  /* 0x000000221b167223 */ /* 0x080fe20000000016 */
[-C--:B------:R-:W-:Y:S01]  /*0bc0*/  FFMA R26, R25, R34.reuse, R26 ;  /* 0x00000022191a7223 */ /* 0x080fe2000000001a */
[----:B------:R-:W-:Y:S01]  /*0bd0*/  FFMA R19, R14, R34, R19 ;  /* 0x000000220e137223 */ /* 0x000fe20000000013 */
[-C--:B-1----:R-:W-:Y:S01]  /*0be0*/  FFMA R7, R24, R33.reuse, R7 ;  /* 0x0000002118077223 */ /* 0x082fe20000000007 */
[-C--:B------:R-:W-:Y:S01]  /*0bf0*/  FFMA R10, R27, R33.reuse, R10 ;  /* 0x000000211b0a7223 */ /* 0x080fe2000000000a */
[-C--:B------:R-:W-:Y:S01]  /*0c00*/  FFMA R16, R25, R33.reuse, R16 ;  /* 0x0000002119107223 */ /* 0x080fe20000000010 */
[----:B------:R-:W-:Y:S01]  /*0c10*/  FFMA R11, R14, R33, R11 ;  /* 0x000000210e0b7223 */ /* 0x000fe2000000000b */
[----:B------:R-:W-:Y:S04]  /*0c20*/  LDS R24, [R4+0x30c] ;  /* 0x00030c0004187984 */ /* 0x000fe80000000800 */
[----:B------:R-:W0:Y:S04]  /*0c30*/  LDS R33, [R6+0xc] ;  /* 0x00000c0006217984 */ /* 0x000e280000000800 */
[----:B------:R-:W1:Y:S04]  /*0c40*/  LDS R27, [R4+0x34c] ;  /* 0x00034c00041b7984 */ /* 0x000e680000000800 */
[----:B------:R-:W2:Y:S04]  /*0c50*/  LDS R25, [R4+0x38c] ;  /* 0x00038c0004197984 */ /* 0x000ea80000000800 */
[----:B------:R-:W3:Y:S04]  /*0c60*/  LDS R14, [R4+0x3cc] ;  /* 0x0003cc00040e7984 */ /* 0x000ee80000000800 */
[----:B------:R-:W4:Y:S04]  /*0c70*/  LDS R29, [R6+0x44c] ;  /* 0x00044c00061d7984 */ /* 0x000f280000000800 */
[----:B------:R-:W-:Y:S01]  /*0c80*/  LDS R34, [R6+0x450] ;  /* 0x0004500006227984 */ /* 0x000fe20000000800 */
[-C--:B0-----:R-:W-:Y:S01]  /*0c90*/  FFMA R9, R24, R33.reuse, R9 ;  /* 0x0000002118097223 */ /* 0x081fe20000000009 */
[-C--:B-1----:R-:W-:Y:S01]  /*0ca0*/  FFMA R8, R27, R33.reuse, R8 ;  /* 0x000000211b087223 */ /* 0x082fe20000000008 */
[-C--:B--2---:R-:W-:Y:S01]  /*0cb0*/  FFMA R30, R25, R33.reuse, R30 ;  /* 0x00000021191e7223 */ /* 0x084fe2000000001e */
[----:B---3--:R-:W-:-:S02]  /*0cc0*/  FFMA R23, R14, R33, R23 ;  /* 0x000000210e177223 */ /* 0x008fc40000000017 */
[----:B------:R-:W0:Y:S01]  /*0cd0*/  LDS R33, [R6+0x88c] ;  /* 0x00088c0006217984 */ /* 0x000e220000000800 */
[-C--:B----4-:R-:W-:Y:S01]  /*0ce0*/  FFMA R35, R24, R29.reuse, R35 ;  /* 0x0000001d18237223 */ /* 0x090fe20000000023 */
[-C--:B------:R-:W-:Y:S01]  /*0cf0*/  FFMA R32, R27, R29.reuse, R32 ;  /* 0x0000001d1b207223 */ /* 0x080fe20000000020 */
[-C--:B------:R-:W-:Y:S01]  /*0d00*/  FFMA R28, R25, R29.reuse, R28 ;  /* 0x0000001d191c7223 */ /* 0x080fe2000000001c */
[----:B------:R-:W-:Y:S02]  /*0d10*/  FFMA R31, R14, R29, R31 ;  /* 0x0000001d0e1f7223 */ /* 0x000fe4000000001f */
[----:B------:R-:W1:Y:S01]  /*0d20*/  LDS R29, [R6+0xccc] ;  /* 0x000ccc00061d7984 */ /* 0x000e620000000800 */
[-C--:B0-----:R-:W-:Y:S01]  /*0d30*/  FFMA R21, R24, R33.reuse, R21 ;  /* 0x0000002118157223 */ /* 0x081fe20000000015 */
[-C--:B------:R-:W-:Y:S01]  /*0d40*/  FFMA R22, R27, R33.reuse, R22 ;  /* 0x000000211b167223 */ /* 0x080fe20000000016 */
[-C--:B------:R-:W-:Y:S01]  /*0d50*/  FFMA R26, R25, R33.reuse, R26 ;  /* 0x00000021191a7223 */ /* 0x080fe2000000001a */
[----:B------:R-:W-:-:S02]  /*0d60*/  FFMA R19, R14, R33, R19 ;  /* 0x000000210e137223 */ /* 0x000fc40000000013 */
[----:B------:R-:W-:Y:S01]  /*0d70*/  LDS R33, [R6+0x14] ;  /* 0x0000140006217984 */ /* 0x000fe20000000800 */
[-C--:B-1----:R-:W-:Y:S01]  /*0d80*/  FFMA R7, R24, R29.reuse, R7 ;  /* 0x0000001d18077223 */ /* 0x082fe20000000007 */
[-C--:B------:R-:W-:Y:S01]  /*0d90*/  FFMA R10, R27, R29.reuse, R10 ;  /* 0x0000001d1b0a7223 */ /* 0x080fe2000000000a */
[-C--:B------:R-:W-:Y:S01]  /*0da0*/  FFMA R16, R25, R29.reuse, R16 ;  /* 0x0000001d19107223 */ /* 0x080fe20000000010 */
[----:B------:R-:W-:Y:S01]  /*0db0*/  FFMA R11, R14, R29, R11 ;  /* 0x0000001d0e0b7223 */ /* 0x000fe2000000000b */
[----:B------:R-:W0:Y:S04]  /*0dc0*/  LDS R24, [R4+0x410] ;  /* 0x0004100004187984 */ /* 0x000e280000000800 */
[----:B------:R-:W1:Y:S04]  /*0dd0*/  LDS R27, [R4+0x450] ;  /* 0x00045000041b7984 */ /* 0x000e680000000800 */
[----:B------:R-:W2:Y:S04]  /*0de0*/  LDS R25, [R4+0x490] ;  /* 0x0004900004197984 */ /* 0x000ea80000000800 */
[----:B------:R-:W3:Y:S04]  /*0df0*/  LDS R14, [R4+0x4d0] ;  /* 0x0004d000040e7984 */ /* 0x000ee80000000800 */
[----:B------:R-:W-:Y:S01]  /*0e00*/  LDS R29, [R6+0x454] ;  /* 0x00045400061d7984 */ /* 0x000fe20000000800 */
[-C--:B0-----:R-:W-:Y:S01]  /*0e10*/  FFMA R9, R36, R24.reuse, R9 ;  /* 0x0000001824097223 */ /* 0x081fe20000000009 */
[----:B------:R-:W-:Y:S01]  /*0e20*/  FFMA R35, R34, R24, R35 ;  /* 0x0000001822237223 */ /* 0x000fe20000000023 */
[-C--:B-1----:R-:W-:Y:S01]  /*0e30*/  FFMA R8, R36, R27.reuse, R8 ;  /* 0x0000001b24087223 */ /* 0x082fe20000000008 */
[----:B------:R-:W-:Y:S01]  /*0e40*/  FFMA R32, R34, R27, R32 ;  /* 0x0000001b22207223 */ /* 0x000fe20000000020 */
[-C--:B--2---:R-:W-:Y:S01]  /*0e50*/  FFMA R30, R36, R25.reuse, R30 ;  /* 0x00000019241e7223 */ /* 0x084fe2000000001e */
[----:B------:R-:W-:Y:S01]  /*0e60*/  FFMA R28, R34, R25, R28 ;  /* 0x00000019221c7223 */ /* 0x000fe2000000001c */
[-C--:B---3--:R-:W-:Y:S01]  /*0e70*/  FFMA R23, R36, R14.reuse, R23 ;  /* 0x0000000e24177223 */ /* 0x088fe20000000017 */
[----:B------:R-:W-:Y:S01]  /*0e80*/  FFMA R31, R34, R14, R31 ;  /* 0x0000000e221f7223 */ /* 0x000fe2000000001f */
[----:B------:R-:W0:Y:S04]  /*0e90*/  LDS R36, [R6+0x890] ;  /* 0x0008900006247984 */ /* 0x000e280000000800 */
[----:B------:R-:W1:Y:S01]  /*0ea0*/  LDS R34, [R6+0xcd0] ;  /* 0x000cd00006227984 */ /* 0x000e620000000800 */
[C---:B0-----:R-:W-:Y:S01]  /*0eb0*/  FFMA R21, R36.reuse, R24, R21 ;  /* 0x0000001824157223 */ /* 0x041fe20000000015 */
[C---:B------:R-:W-:Y:S01]  /*0ec0*/  FFMA R22, R36.reuse, R27, R22 ;  /* 0x0000001b24167223 */ /* 0x040fe20000000016 */
[C---:B------:R-:W-:Y:S01]  /*0ed0*/  FFMA R26, R36.reuse, R25, R26 ;  /* 0x00000019241a7223 */ /* 0x040fe2000000001a */
[----:B------:R-:W-:Y:S01]  /*0ee0*/  FFMA R19, R36, R14, R19 ;  /* 0x0000000e24137223 */ /* 0x000fe20000000013 */
[C---:B-1----:R-:W-:Y:S01]  /*0ef0*/  FFMA R7, R34.reuse, R24, R7 ;  /* 0x0000001822077223 */ /* 0x042fe20000000007 */
[C---:B------:R-:W-:Y:S01]  /*0f00*/  FFMA R10, R34.reuse, R27, R10 ;  /* 0x0000001b220a7223 */ /* 0x040fe2000000000a */
[C---:B------:R-:W-:Y:S01]  /*0f10*/  FFMA R16, R34.reuse, R25, R16 ;  /* 0x0000001922107223 */ /* 0x040fe20000000010 */
[----:B------:R-:W-:Y:S01]  /*0f20*/  FFMA R11, R34, R14, R11 ;  /* 0x0000000e220b7223 */ /* 0x000fe2000000000b */
[----:B------:R-:W0:Y:S04]  /*0f30*/  LDS R24, [R4+0x514] ;  /* 0x0005140004187984 */ /* 0x000e280000000800 */
[----:B------:R-:W1:Y:S04]  /*0f40*/  LDS R27, [R4+0x554] ;  /* 0x00055400041b7984 */ /* 0x000e680000000800 */
[----:B------:R-:W2:Y:S04]  /*0f50*/  LDS R25, [R4+0x594] ;  /* 0x0005940004197984 */ /* 0x000ea80000000800 */
[----:B------:R-:W3:Y:S04]  /*0f60*/  LDS R14, [R4+0x5d4] ;  /* 0x0005d400040e7984 */ /* 0x000ee80000000800 */
[----:B------:R-:W-:Y:S04]  /*0f70*/  LDS R36, [R6+0x20] ;  /* 0x0000200006247984 */ /* 0x000fe80000000800 */
[----:B------:R-:W-:Y:S01]  /*0f80*/  LDS R34, [R6+0x460] ;  /* 0x0004600006227984 */ /* 0x000fe20000000800 */
[C---:B0-----:R-:W-:Y:S01]  /*0f90*/  FFMA R9, R24.reuse, R33, R9 ;  /* 0x0000002118097223 */ /* 0x041fe20000000009 */
[----:B------:R-:W-:Y:S01]  /*0fa0*/  FFMA R35, R24, R29, R35 ;  /* 0x0000001d18237223 */ /* 0x000fe20000000023 */
[C---:B-1----:R-:W-:Y:S01]  /*0fb0*/  FFMA R8, R27.reuse, R33, R8 ;  /* 0x000000211b087223 */ /* 0x042fe20000000008 */
[----:B------:R-:W-:Y:S01]  /*0fc0*/  FFMA R32, R27, R29, R32 ;  /* 0x0000001d1b207223 */ /* 0x000fe20000000020 */
[C---:B--2---:R-:W-:Y:S01]  /*0fd0*/  FFMA R30, R25.reuse, R33, R30 ;  /* 0x00000021191e7223 */ /* 0x044fe2000000001e */
[----:B------:R-:W-:Y:S01]  /*0fe0*/  FFMA R28, R25, R29, R28 ;  /* 0x0000001d191c7223 */ /* 0x000fe2000000001c */
[C---:B---3--:R-:W-:Y:S01]  /*0ff0*/  FFMA R23, R14.reuse, R33, R23 ;  /* 0x000000210e177223 */ /* 0x048fe20000000017 */
[----:B------:R-:W-:Y:S01]  /*1000*/  FFMA R31, R14, R29, R31 ;  /* 0x0000001d0e1f7223 */ /* 0x000fe2000000001f */
[----:B------:R-:W0:Y:S04]  /*1010*/  LDS R33, [R6+0x894] ;  /* 0x0008940006217984 */ /* 0x000e280000000800 */
[----:B------:R-:W1:Y:S01]  /*1020*/  LDS R29, [R6+0xcd4] ;  /* 0x000cd400061d7984 */ /* 0x000e620000000800 */
        /* <DEDUP_REMOVED lines=13> */
[----:B------:R-:W4:Y:S01]  /*1100*/  LDS R29, [R6+0x458] ;  /* 0x00045800061d7984 */ /* 0x000f220000000800 */
        /* <DEDUP_REMOVED lines=165> */
[----:B------:R-:W3:Y:S01]  /*1b60*/  LDS R14, [R4+0xdf4] ;  /* 0x000df400040e7984 */ /* 0x000ee20000000800 */
[----:B------:R-:W-:-:S03]  /*1b70*/  IMAD.WIDE R40, R41, 0xc, R12 ;  /* 0x0000000c29287825 */ /* 0x000fc600078e020c */
[----:B------:R-:W4:Y:S04]  /*1b80*/  LDG.E R34, desc[UR8][R42.64+0x40] ;  /* 0x000040082a227981 */ /* 0x000f28000c1e1900 */
[----:B------:R-:W5:Y:S01]  /*1b90*/  LDG.E R36, desc[UR8][R12.64+0x40] ;  /* 0x000040080c247981 */ /* 0x000f62000c1e1900 */
        /* <DEDUP_REMOVED lines=23> */
[----:B------:R-:W3:Y:S01]  /*1d10*/  LDS R29, [R6+0x478] ;  /* 0x00047800061d7984 */ /* 0x000ee20000000800 */
[-C--:B0-----:R-:W-:Y:S01]  /*1d20*/  FFMA R9, R24, R33.reuse, R9 ;  /* 0x0000002118097223 */ /* 0x081fe20000000009 */
[-C--:B-1----:R-:W-:Y:S01]  /*1d30*/  FFMA R8, R27, R33.reuse, R8 ;  /* 0x000000211b087223 */ /* 0x082fe20000000008 */
[-C--:B--2---:R-:W-:Y:S01]  /*1d40*/  FFMA R30, R25, R33.reuse, R30 ;  /* 0x00000021191e7223 */ /* 0x084fe2000000001e */
[----:B---3--:R-:W-:-:S02]  /*1d50*/  FFMA R23, R14, R33, R23 ;  /* 0x000000210e177223 */ /* 0x008fc40000000017 */
[----:B------:R-:W0:Y:S01]  /*1d60*/  LDS R33, [R6+0x8b8] ;  /* 0x0008b80006217984 */ /* 0x000e220000000800 */
[-C--:B------:R-:W-:Y:S01]  /*1d70*/  FFMA R35, R24, R29.reuse, R35 ;  /* 0x0000001d18237223 */ /* 0x080fe20000000023 */
        /* <DEDUP_REMOVED lines=21> */
[----:B---3--:R-:W-:Y:S01]  /*1ed0*/  FFMA R23, R14, R33, R23 ;  /* 0x000000210e177223 */ /* 0x008fe20000000017 */
[-C--:B------:R-:W-:Y:S01]  /*1ee0*/  FFMA R35, R24, R29.reuse, R35 ;  /* 0x0000001d18237223 */ /* 0x080fe20000000023 */
[-C--:B------:R-:W-:Y:S01]  /*1ef0*/  FFMA R32, R27, R29.reuse, R32 ;  /* 0x0000001d1b207223 */ /* 0x080fe20000000020 */
[CC--:B------:R-:W-:Y:S01]  /*1f00*/  FFMA R33, R25.reuse, R29.reuse, R28 ;  /* 0x0000001d19217223 */ /* 0x0c0fe2000000001c */
[----:B------:R-:W-:Y:S01]  /*1f10*/  FFMA R31, R14, R29, R31 ;  /* 0x0000001d0e1f7223 */ /* 0x000fe2000000001f */
[----:B------:R-:W0:Y:S04]  /*1f20*/  LDS R28, [R6+0xcfc] ;  /* 0x000cfc00061c7984 */ /* 0x000e280000000800 */
[----:B------:R-:W1:Y:S01]  /*1f30*/  LDS R29, [R6+0x8bc] ;  /* 0x0008bc00061d7984 */ /* 0x000e620000000800 */
[-C--:B0-----:R-:W-:Y:S01]  /*1f40*/  FFMA R16, R25, R28.reuse, R16 ;  /* 0x0000001c19107223 */ /* 0x081fe20000000010 */
[CC--:B------:R-:W-:Y:S01]  /*1f50*/  FFMA R7, R24.reuse, R28.reuse, R7 ;  /* 0x0000001c18077223 */ /* 0x0c0fe20000000007 */
[-C--:B------:R-:W-:Y:S01]  /*1f60*/  FFMA R10, R27, R28.reuse, R10 ;  /* 0x0000001c1b0a7223 */ /* 0x080fe2000000000a */
[-C--:B-1----:R-:W-:Y:S01]  /*1f70*/  FFMA R30, R24, R29.reuse, R21 ;  /* 0x0000001d181e7223 */ /* 0x082fe20000000015 */
[-C--:B------:R-:W-:Y:S01]  /*1f80*/  FFMA R21, R25, R29.reuse, R26 ;  /* 0x0000001d19157223 */ /* 0x080fe2000000001a */
[----:B------:R-:W-:Y:S01]  /*1f90*/  MOV R25, UR10 ;  /* 0x0000000a00197c02 */ /* 0x000fe20008000f00 */
[-C--:B------:R-:W-:Y:S01]  /*1fa0*/  FFMA R22, R27, R29.reuse, R22 ;  /* 0x0000001d1b167223 */ /* 0x080fe20000000016 */
[C---:B------:R-:W-:Y:S01]  /*1fb0*/  FFMA R19, R14.reuse, R29, R19 ;  /* 0x0000001d0e137223 */ /* 0x040fe20000000013 */
[----:B------:R-:W-:Y:S01]  /*1fc0*/  FFMA R11, R14, R28, R11 ;  /* 0x0000001c0e0b7223 */ /* 0x000fe2000000000b */
[----:B------:R0:W2:Y:S01]  /*1fd0*/  LDG.E R26, desc[UR8][R40.64+0x40] ;  /* 0x00004008281a7981 */ /* 0x0000a2000c1e1900 */
[----:B------:R-:W-:Y:S01]  /*1fe0*/  IMAD.WIDE R24, R25, 0x8, R12 ;  /* 0x0000000819187825 */ /* 0x000fe200078e020c */
[----:B------:R-:W-:-:S02]  /*1ff0*/  MOV R28, R18 ;  /* 0x00000012001c7202 */ /* 0x000fc40000000f00 */
[----:B------:R-:W-:-:S03]  /*2000*/  MOV R29, R15 ;  /* 0x0000000f001d7202 */ /* 0x000fc60000000f00 */
[----:B------:R-:W3:Y:S04]  /*2010*/  LDG.E R24, desc[UR8][R24.64+0x40] ;  /* 0x0000400818187981 */ /* 0x000ee8000c1e1900 */
[----:B------:R-:W3:Y:S04]  /*2020*/  LDG.E R27, desc[UR8][R28.64+-0x80] ;  /* 0xffff80081c1b7981 */ /* 0x000ee8000c1e1900 */
[----:B------:R-:W3:Y:S04]  /*2030*/  LDG.E R39, desc[UR8][R28.64+-0x40] ;  /* 0xffffc0081c277981 */ /* 0x000ee8000c1e1900 */
[----:B------:R-:W3:Y:S04]  /*2040*/  LDG.E R14, desc[UR8][R28.64] ;  /* 0x000000081c0e7981 */ /* 0x000ee8000c1e1900 */
[----:B------:R-:W3:Y:S01]  /*2050*/  LDG.E R38, desc[UR8][R28.64+0x40] ;  /* 0x000040081c267981 */ /* 0x000ee2000c1e1900 */
[----:B------:R-:W-:Y:S05]  /*2060*/  WARPSYNC.ALL ;  /* 0x0000000000007948 */ /* 0x000fea0003800000 */
[----:B------:R-:W-:Y:S01]  /*2070*/  BAR.SYNC.DEFER_BLOCKING 0x0 ;  /* 0x0000000000007b1d */ /* 0x000fe20000010000 */
[----:B0-----:R-:W-:-:S05]  /*2080*/  MOV R41, UR5 ;  /* 0x0000000500297c02 */ /* 0x001fca0008000f00 */
[----:B------:R-:W-:-:S03]  /*2090*/  IMAD.WIDE R40, R41, 0x4, R28 ;  /* 0x0000000429287825 */ /* 0x000fc600078e021c */
[----:B------:R-:W-:Y:S02]  /*20a0*/  MOV R18, R40 ;  /* 0x0000002800127202 */ /* 0x000fe40000000f00 */
[----:B------:R-:W-:Y:S01]  /*20b0*/  LEA R40, R0, R5, 0x2 ;  /* 0x0000000500287211 */ /* 0x000fe200078e10ff */
[----:B-----5:R0:W-:Y:S04]  /*20c0*/  STS [R3], R36 ;  /* 0x0000002403007388 */ /* 0x0201e80000000800 */
[----:B----4-:R0:W-:Y:S01]  /*20d0*/  STS [R3+0x4], R34 ;  /* 0x0000042203007388 */ /* 0x0101e20000000800 */
[----:B------:R-:W-:-:S04]  /*20e0*/  IADD3 R12, P0, PT, R12, 0x40, RZ ;  /* 0x000000400c0c7810 */ /* 0x000fc80007f1e0ff */
[----:B------:R-:W-:Y:S02]  /*20f0*/  IADD3.X R13, PT, PT, RZ, R13, RZ, P0, !PT ;  /* 0x0000000dff0d7210 */ /* 0x000fe400007fe4ff */
[----:B------:R-:W-:-:S04]  /*2100*/  ISETP.GE.U32.AND P0, PT, R12, R17, PT ;  /* 0x000000110c00720c */ /* 0x000fc80003f06070 */
[----:B------:R-:W-:Y:S02]  /*2110*/  ISETP.GE.U32.AND.EX P0, PT, R13, R20, PT, P0 ;  /* 0x000000140d00720c */ /* 0x000fe40003f06100 */
[----:B------:R-:W-:Y:S01]  /*2120*/  MOV R15, R41 ;  /* 0x00000029000f7202 */ /* 0x000fe20000000f00 */
[----:B--2---:R0:W-:Y:S04]  /*2130*/  STS [R3+0xc], R26 ;  /* 0x00000c1a03007388 */ /* 0x0041e80000000800 */
[----:B---3--:R0:W-:Y:S04]  /*2140*/  STS [R3+0x8], R24 ;  /* 0x0000081803007388 */ /* 0x0081e80000000800 */
[----:B------:R0:W-:Y:S04]  /*2150*/  STS [R40], R27 ;  /* 0x0000001b28007388 */ /* 0x0001e80000000800 */
[----:B------:R0:W-:Y:S04]  /*2160*/  STS [R40+0x440], R39 ;  /* 0x0004402728007388 */ /* 0x0001e80000000800 */
[----:B------:R0:W-:Y:S04]  /*2170*/  STS [R40+0x880], R14 ;  /* 0x0008800e28007388 */ /* 0x0001e80000000800 */
[----:B------:R0:W-:Y:S01]  /*2180*/  STS [R40+0xcc0], R38 ;  /* 0x000cc02628007388 */ /* 0x0001e20000000800 */
[----:B------:R-:W-:Y:S06]  /*2190*/  BAR.SYNC.DEFER_BLOCKING 0x0 ;  /* 0x0000000000007b1d */ /* 0x000fec0000010000 */
[----:B------:R0:W1:Y:S04]  /*21a0*/  LDS R36, [R6] ;  /* 0x0000000006247984 */ /* 0x0000680000000800 */
[----:B------:R0:W2:Y:S04]  /*21b0*/  LDS R34, [R6+0x440] ;  /* 0x0004400006227984 */ /* 0x0000a80000000800 */
[----:B------:R0:W3:Y:S04]  /*21c0*/  LDS R29, [R6+0x880] ;  /* 0x00088000061d7984 */ /* 0x0000e80000000800 */
[----:B------:R0:W4:Y:S04]  /*21d0*/  LDS R25, [R6+0xcc0] ;  /* 0x000cc00006197984 */ /* 0x0001280000000800 */
[----:B------:R0:W0:Y:S04]  /*21e0*/  LDS R28, [R4] ;  /* 0x00000000041c7984 */ /* 0x0000280000000800 */
[----:B------:R0:W0:Y:S04]  /*21f0*/  LDS R27, [R4+0x40] ;  /* 0x00004000041b7984 */ /* 0x0000280000000800 */
[----:B------:R0:W0:Y:S04]  /*2200*/  LDS R26, [R4+0x80] ;  /* 0x00008000041a7984 */ /* 0x0000280000000800 */
[----:B------:R0:W0:Y:S01]  /*2210*/  LDS R24, [R4+0xc0] ;  /* 0x0000c00004187984 */ /* 0x0000220000000800 */
[----:B------:R-:W-:Y:S05]  /*2220*/  @!P0 BRA `(.L_x_0) ;  /* 0xffffffe4006c8947 */ /* 0x000fea000383ffff */
[----:B------:R-:W-:Y:S01]  /*2230*/  LDS R13, [R4+0x104] ;  /* 0x00010400040d7984 */ /* 0x000fe20000000800 */
[C---:B01----:R-:W-:Y:S01]  /*2240*/  FFMA R18, R36.reuse, R28, R9 ;  /* 0x0000001c24127223 */ /* 0x043fe20000000009 */
[CC--:B------:R-:W-:Y:S01]  /*2250*/  FFMA R8, R36.reuse, R27.reuse, R8 ;  /* 0x0000001b24087223 */ /* 0x0c0fe20000000008 */
[C---:B------:R-:W-:Y:S01]  /*2260*/  FFMA R37, R36.reuse, R26, R37 ;  /* 0x0000001a24257223 */ /* 0x040fe20000000025 */
[----:B------:R-:W0:Y:S01]  /*2270*/  LDS R14, [R6+0x4] ;  /* 0x00000400060e7984 */ /* 0x000e220000000800 */
[----:B------:R-:W-:Y:S01]  /*2280*/  FFMA R36, R36, R24, R23 ;  /* 0x0000001824247223 */ /* 0x000fe20000000017 */
[C---:B--2---:R-:W-:Y:S01]  /*2290*/  FFMA R38, R34.reuse, R28, R35 ;  /* 0x0000001c22267223 */ /* 0x044fe20000000023 */
[CC--:B------:R-:W-:Y:S01]  /*22a0*/  FFMA R32, R34.reuse, R27.reuse, R32 ;  /* 0x0000001b22207223 */ /* 0x0c0fe20000000020 */
[----:B------:R-:W1:Y:S01]  /*22b0*/  LDS R5, [R4+0x144] ;  /* 0x0001440004057984 */ /* 0x000e620000000800 */
[C---:B------:R-:W-:Y:S01]  /*22c0*/  FFMA R33, R34.reuse, R26, R33 ;  /* 0x0000001a22217223 */ /* 0x040fe20000000021 */
[----:B------:R-:W-:Y:S01]  /*22d0*/  FFMA R42, R34, R24, R31 ;  /* 0x00000018222a7223 */ /* 0x000fe2000000001f */
[-C--:B---3--:R-:W-:Y:S01]  /*22e0*/  FFMA R30, R29, R28.reuse, R30 ;  /* 0x0000001c1d1e7223 */ /* 0x088fe2000000001e */
[----:B------:R-:W2:Y:S01]  /*22f0*/  LDS R12, [R4+0x184] ;  /* 0x00018400040c7984 */ /* 0x000ea20000000800 */
[----:B----4-:R-:W-:Y:S01]  /*2300*/  FFMA R28, R25, R28, R7 ;  /* 0x0000001c191c7223 */ /* 0x010fe20000000007 */
[----:B------:R-:W-:Y:S01]  /*2310*/  FFMA R44, R29, R24, R19 ;  /* 0x000000181d2c7223 */ /* 0x000fe20000000013 */
[C---:B------:R-:W-:Y:S01]  /*2320*/  FFMA R7, R25.reuse, R26, R16 ;  /* 0x0000001a19077223 */ /* 0x040fe20000000010 */
[----:B------:R-:W3:Y:S01]  /*2330*/  LDS R3, [R4+0x1c4] ;  /* 0x0001c40004037984 */ /* 0x000ee20000000800 */
[----:B------:R-:W-:Y:S01]  /*2340*/  FFMA R24, R25, R24, R11 ;  /* 0x0000001819187223 */ /* 0x000fe2000000000b */
[CC--:B------:R-:W-:Y:S01]  /*2350*/  FFMA R22, R29.reuse, R27.reuse, R22 ;  /* 0x0000001b1d167223 */ /* 0x0c0fe20000000016 */
[----:B------:R-:W-:Y:S01]  /*2360*/  FFMA R21, R29, R26, R21 ;  /* 0x0000001a1d157223 */ /* 0x000fe20000000015 */
[----:B------:R-:W4:Y:S01]  /*2370*/  LDS R20, [R6+0x444] ;  /* 0x0004440006147984 */ /* 0x000f220000000800 */
[----:B------:R-:W-:Y:S01]  /*2380*/  FFMA R10, R25, R27, R10 ;  /* 0x0000001b190a7223 */ /* 0x000fe2000000000a */
[----:B------:R-:W5:Y:S02]  /*2390*/  LDCU.64 UR6, c[0x0][0x3b0] ;  /* 0x00007600ff0677ac */ /* 0x000f640008000a00 */
[----:B------:R-:W5:Y:S04]  /*23a0*/  LDS R34, [R6+0x884] ;  /* 0x0008840006227984 */ /* 0x000f680000000800 */
[----:B------:R-:W5:Y:S04]  /*23b0*/  LDS R40, [R6+0xcc4] ;  /* 0x000cc40006287984 */ /* 0x000f680000000800 */
[----:B------:R-:W-:Y:S04]  /*23c0*/  LDS R15, [R4+0x208] ;  /* 0x00020800040f7984 */ /* 0x000fe80000000800 */
[----:B------:R-:W-:Y:S04]  /*23d0*/  LDS R17, [R4+0x248] ;  /* 0x0002480004117984 */ /* 0x000fe80000000800 */
[----:B------:R-:W-:Y:S01]  /*23e0*/  LDS R16, [R4+0x288] ;  /* 0x0002880004107984 */ /* 0x000fe20000000800 */
[----:B0-----:R-:W-:-:S03]  /*23f0*/  FFMA R18, R13, R14, R18 ;  /* 0x0000000e0d127223 */ /* 0x001fc60000000012 */
[----:B------:R-:W-:Y:S01]  /*2400*/  LDS R19, [R4+0x2c8] ;  /* 0x0002c80004137984 */ /* 0x000fe20000000800 */
[----:B-1----:R-:W-:-:S03]  /*2410*/  FFMA R8, R5, R14, R8 ;  /* 0x0000000e05087223 */ /* 0x002fc60000000008 */
[----:B------:R-:W0:Y:S01]  /*2420*/  LDS R9, [R6+0x8] ;  /* 0x0000080006097984 */ /* 0x000e220000000800 */
[----:B--2---:R-:W-:-:S03]  /*2430*/  FFMA R37, R12, R14, R37 ;  /* 0x0000000e0c257223 */ /* 0x004fc60000000025 */
[----:B------:R-:W1:Y:S01]  /*2440*/  LDS R11, [R6+0x448] ;  /* 0x00044800060b7984 */ /* 0x000e620000000800 */
[----:B---3--:R-:W-:-:S03]  /*2450*/  FFMA R36, R3, R14, R36 ;  /* 0x0000000e03247223 */ /* 0x008fc60000000024 */
[----:B------:R-:W-:Y:S01]  /*2460*/  LDS R23, [R4+0x34c] ;  /* 0x00034c0004177984 */ /* 0x000fe20000000800 */
[----:B----4-:R-:W-:-:S03]  /*2470*/  FFMA R38, R13, R20, R38 ;  /* 0x000000140d267223 */ /* 0x010fc60000000026 */
[----:B------:R-:W2:Y:S01]  /*2480*/  LDS R14, [R6+0x888] ;  /* 0x00088800060e7984 */ /* 0x000ea20000000800 */
[-C--:B------:R-:W-:Y:S01]  /*2490*/  FFMA R32, R5, R20.reuse, R32 ;  /* 0x0000001405207223 */ /* 0x080fe20000000020 */
[CC--:B------:R-:W-:Y:S01]  /*24a0*/  FFMA R33, R12.reuse, R20.reuse, R33 ;  /* 0x000000140c217223 */ /* 0x0c0fe20000000021 */
[----:B------:R-:W-:Y:S01]  /*24b0*/  FFMA R42, R3, R20, R42 ;  /* 0x00000014032a7223 */ /* 0x000fe2000000002a */
[-C--:B-----5:R-:W-:Y:S01]  /*24c0*/  FFMA R30, R13, R34.reuse, R30 ;  /* 0x000000220d1e7223 */ /* 0x0a0fe2000000001e */
[----:B------:R-:W3:Y:S01]  /*24d0*/  LDS R20, [R6+0xcc8] ;  /* 0x000cc80006147984 */ /* 0x000ee20000000800 */
[-C--:B------:R-:W-:Y:S01]  /*24e0*/  FFMA R22, R5, R34.reuse, R22 ;  /* 0x0000002205167223 */ /* 0x080fe20000000016 */
[CC--:B------:R-:W-:Y:S01]  /*24f0*/  FFMA R21, R12.reuse, R34.reuse, R21 ;  /* 0x000000220c157223 */ /* 0x0c0fe20000000015 */
[----:B------:R-:W-:Y:S01]  /*2500*/  FFMA R44, R3, R34, R44 ;  /* 0x00000022032c7223 */ /* 0x000fe2000000002c */
[-C--:B------:R-:W-:Y:S01]  /*2510*/  FFMA R28, R13, R40.reuse, R28 ;  /* 0x000000280d1c7223 */ /* 0x080fe2000000001c */
[-C--:B------:R-:W-:Y:S01]  /*2520*/  FFMA R10, R5, R40.reuse, R10 ;  /* 0x00000028050a7223 */ /* 0x080fe2000000000a */
[-C--:B------:R-:W-:Y:S01]  /*2530*/  FFMA R7, R12, R40.reuse, R7 ;  /* 0x000000280c077223 */ /* 0x080fe20000000007 */
[----:B------:R-:W-:Y:S01]  /*2540*/  FFMA R40, R3, R40, R24 ;  /* 0x0000002803287223 */ /* 0x000fe20000000018 */
[----:B------:R-:W-:Y:S04]  /*2550*/  LDS R5, [R4+0x30c] ;  /* 0x00030c0004057984 */ /* 0x000fe80000000800 */
[----:B------:R-:W4:Y:S04]  /*2560*/  LDS R24, [R6+0xc] ;  /* 0x00000c0006187984 */ /* 0x000f280000000800 */
[----:B------:R-:W5:Y:S04]  /*2570*/  LDS R13, [R4+0x38c] ;  /* 0x00038c00040d7984 */ /* 0x000f680000000800 */
[----:B------:R-:W5:Y:S01]  /*2580*/  LDS R3, [R4+0x3cc] ;  /* 0x0003cc0004037984 */ /* 0x000f620000000800 */
[----:B0-----:R-:W-:-:S03]  /*2590*/  FFMA R18, R15, R9, R18 ;  /* 0x000000090f127223 */ /* 0x001fc60000000012 */
[----:B------:R-:W0:Y:S01]  /*25a0*/  LDS R12, [R6+0x44c] ;  /* 0x00044c00060c7984 */ /* 0x000e220000000800 */
[-C--:B------:R-:W-:Y:S01]  /*25b0*/  FFMA R8, R17, R9.reuse, R8 ;  /* 0x0000000911087223 */ /* 0x080fe20000000008 */
[CC--:B------:R-:W-:Y:S01]  /*25c0*/  FFMA R26, R16.reuse, R9.reuse, R37 ;  /* 0x00000009101a7223 */ /* 0x0c0fe20000000025 */
[----:B------:R-:W-:Y:S01]  /*25d0*/  FFMA R36, R19, R9, R36 ;  /* 0x0000000913247223 */ /* 0x000fe20000000024 */
[CC--:B-1----:R-:W-:Y:S01]  /*25e0*/  FFMA R34, R16.reuse, R11.reuse, R33 ;  /* 0x0000000b10227223 */ /* 0x0c2fe20000000021 */
[----:B------:R-:W1:Y:S01]  /*25f0*/  LDS R9, [R6+0xccc] ;  /* 0x000ccc0006097984 */ /* 0x000e620000000800 */
[-C--:B------:R-:W-:Y:S01]  /*2600*/  FFMA R38, R15, R11.reuse, R38 ;  /* 0x0000000b0f267223 */ /* 0x080fe20000000026 */
[-C--:B------:R-:W-:Y:S01]  /*2610*/  FFMA R32, R17, R11.reuse, R32 ;  /* 0x0000000b11207223 */ /* 0x080fe20000000020 */
[----:B------:R-:W-:Y:S01]  /*2620*/  FFMA R42, R19, R11, R42 ;  /* 0x0000000b132a7223 */ /* 0x000fe2000000002a */
[----:B------:R-:W-:Y:S01]  /*2630*/  LDS R25, [R6+0x450] ;  /* 0x0004500006197984 */ /* 0x000fe20000000800 */
[-C--:B--2---:R-:W-:Y:S01]  /*2640*/  FFMA R30, R15, R14.reuse, R30 ;  /* 0x0000000e0f1e7223 */ /* 0x084fe2000000001e */
[-C--:B------:R-:W-:Y:S01]  /*2650*/  FFMA R22, R17, R14.reuse, R22 ;  /* 0x0000000e11167223 */ /* 0x080fe20000000016 */
[CC--:B------:R-:W-:Y:S01]  /*2660*/  FFMA R21, R16.reuse, R14.reuse, R21 ;  /* 0x0000000e10157223 */ /* 0x0c0fe20000000015 */
[----:B------:R-:W-:Y:S01]  /*2670*/  FFMA R44, R19, R14, R44 ;  /* 0x0000000e132c7223 */ /* 0x000fe2000000002c */
[----:B------:R-:W2:Y:S01]  /*2680*/  LDS R11, [R4+0x450] ;  /* 0x00045000040b7984 */ /* 0x000ea20000000800 */
[-C--:B---3--:R-:W-:Y:S01]  /*2690*/  FFMA R28, R15, R20.reuse, R28 ;  /* 0x000000140f1c7223 */ /* 0x088fe2000000001c */
[-C--:B------:R-:W-:Y:S01]  /*26a0*/  FFMA R10, R17, R20.reuse, R10 ;  /* 0x00000014110a7223 */ /* 0x080fe2000000000a */
[-C--:B------:R-:W-:Y:S01]  /*26b0*/  FFMA R16, R16, R20.reuse, R7 ;  /* 0x0000001410107223 */ /* 0x080fe20000000007 */
[----:B------:R-:W3:Y:S01]  /*26c0*/  LDS R14, [R6+0x88c] ;  /* 0x00088c00060e7984 */ /* 0x000ee20000000800 */
[----:B------:R-:W-:-:S03]  /*26d0*/  FFMA R40, R19, R20, R40 ;  /* 0x0000001413287223 */ /* 0x000fc60000000028 */
[----:B------:R-:W3:Y:S04]  /*26e0*/  LDS R20, [R6+0x10] ;  /* 0x0000100006147984 */ /* 0x000ee80000000800 */
[----:B------:R-:W3:Y:S01]  /*26f0*/  LDS R7, [R4+0x410] ;  /* 0x0004100004077984 */ /* 0x000ee20000000800 */
[-C--:B----4-:R-:W-:Y:S01]  /*2700*/  FFMA R15, R5, R24.reuse, R18 ;  /* 0x00000018050f7223 */ /* 0x090fe20000000012 */
[-C--:B------:R-:W-:Y:S02]  /*2710*/  FFMA R8, R23, R24.reuse, R8 ;  /* 0x0000001817087223 */ /* 0x080fe40000000008 */
[----:B------:R-:W4:Y:S01]  /*2720*/  LDS R19, [R4+0x490] ;  /* 0x0004900004137984 */ /* 0x000f220000000800 */
[----:B-----5:R-:W-:-:S03]  /*2730*/  FFMA R26, R13, R24, R26 ;  /* 0x000000180d1a7223 */ /* 0x020fc6000000001a */
[----:B------:R-:W5:Y:S01]  /*2740*/  LDS R17, [R4+0x4d0] ;  /* 0x0004d00004117984 */ /* 0x000f620000000800 */
[----:B------:R-:W-:-:S03]  /*2750*/  FFMA R36, R3, R24, R36 ;  /* 0x0000001803247223 */ /* 0x000fc60000000024 */
[----:B------:R-:W5:Y:S01]  /*2760*/  LDS R18, [R6+0x890] ;  /* 0x0008900006127984 */ /* 0x000f620000000800 */
[-C--:B0-----:R-:W-:Y:S01]  /*2770*/  FFMA R38, R5, R12.reuse, R38 ;  /* 0x0000000c05267223 */ /* 0x081fe20000000026 */
[-C--:B------:R-:W-:Y:S01]  /*2780*/  FFMA R32, R23, R12.reuse, R32 ;  /* 0x0000000c17207223 */ /* 0x080fe20000000020 */
[-C--:B------:R-:W-:Y:S01]  /*2790*/  FFMA R34, R13, R12.reuse, R34 ;  /* 0x0000000c0d227223 */ /* 0x080fe20000000022 */
[----:B------:R-:W-:Y:S01]  /*27a0*/  FFMA R42, R3, R12, R42 ;  /* 0x0000000c032a7223 */ /* 0x000fe2000000002a */
[----:B------:R-:W-:Y:S01]  /*27b0*/  LDS R33, [R4+0xd74] ;  /* 0x000d740004217984 */ /* 0x000fe20000000800 */
[-C--:B-1----:R-:W-:Y:S01]  /*27c0*/  FFMA R10, R23, R9.reuse, R10 ;  /* 0x00000009170a7223 */ /* 0x082fe2000000000a */
[-C--:B------:R-:W-:Y:S01]  /*27d0*/  FFMA R16, R13, R9.reuse, R16 ;  /* 0x000000090d107223 */ /* 0x080fe20000000010 */
[----:B------:R-:W-:Y:S01]  /*27e0*/  FFMA R40, R3, R9, R40 ;  /* 0x0000000903287223 */ /* 0x000fe20000000028 */
[----:B------:R-:W0:Y:S01]  /*27f0*/  LDS R12, [R6+0xcd0] ;  /* 0x000cd000060c7984 */ /* 0x000e220000000800 */
[----:B--2---:R-:W-:Y:S01]  /*2800*/  FFMA R32, R25, R11, R32 ;  /* 0x0000000b19207223 */ /* 0x004fe20000000020 */
[CC--:B---3--:R-:W-:Y:S01]  /*2810*/  FFMA R27, R5.reuse, R14.reuse, R30 ;  /* 0x0000000e051b7223 */ /* 0x0c8fe2000000001e */
[----:B------:R-:W-:Y:S01]  /*2820*/  FFMA R5, R5, R9, R28 ;  /* 0x0000000905057223 */ /* 0x000fe2000000001c */
[-C--:B------:R-:W-:Y:S01]  /*2830*/  FFMA R22, R23, R14.reuse, R22 ;  /* 0x0000000e17167223 */ /* 0x080fe20000000016 */
[-C--:B------:R-:W-:Y:S01]  /*2840*/  FFMA R24, R13, R14.reuse, R21 ;  /* 0x0000000e0d187223 */ /* 0x080fe20000000015 */
[----:B------:R-:W-:Y:S01]  /*2850*/  FFMA R44, R3, R14, R44 ;  /* 0x0000000e032c7223 */ /* 0x000fe2000000002c */
[----:B------:R-:W-:Y:S01]  /*2860*/  LDS R9, [R4+0x514] ;  /* 0x0005140004097984 */ /* 0x000fe20000000800 */
[C---:B------:R-:W-:Y:S01]  /*2870*/  FFMA R8, R20.reuse, R11, R8 ;  /* 0x0000000b14087223 */ /* 0x040fe20000000008 */
[----:B------:R-:W-:-:S02]  /*2880*/  FFMA R28, R20, R7, R15 ;  /* 0x00000007141c7223 */ /* 0x000fc4000000000f */
[----:B------:R-:W1:Y:S01]  /*2890*/  LDS R14, [R6+0x14] ;  /* 0x00001400060e7984 */ /* 0x000e620000000800 */
[C---:B------:R-:W-:Y:S01]  /*28a0*/  FFMA R38, R25.reuse, R7, R38 ;  /* 0x0000000719267223 */ /* 0x040fe20000000026 */
[CC--:B----4-:R-:W-:Y:S02]  /*28b0*/  FFMA R26, R20.reuse, R19.reuse, R26 ;  /* 0x00000013141a7223 */ /* 0x0d0fe4000000001a */
[----:B------:R-:W2:Y:S01]  /*28c0*/  LDS R3, [R4+0x554] ;  /* 0x0005540004037984 */ /* 0x000ea20000000800 */
[C---:B------:R-:W-:Y:S01]  /*28d0*/  FFMA R34, R25.reuse, R19, R34 ;  /* 0x0000001319227223 */ /* 0x040fe20000000022 */
[-C--:B-----5:R-:W-:Y:S02]  /*28e0*/  FFMA R36, R20, R17.reuse, R36 ;  /* 0x0000001114247223 */ /* 0x0a0fe40000000024 */
[----:B------:R-:W3:Y:S01]  /*28f0*/  LDS R15, [R4+0x594] ;  /* 0x00059400040f7984 */ /* 0x000ee20000000800 */
[----:B------:R-:W-:Y:S01]  /*2900*/  FFMA R42, R25, R17, R42 ;  /* 0x00000011192a7223 */ /* 0x000fe2000000002a */
[----:B------:R-:W-:-:S02]  /*2910*/  FFMA R27, R18, R7, R27 ;  /* 0x00000007121b7223 */ /* 0x000fc4000000001b */
[----:B------:R-:W4:Y:S01]  /*2920*/  LDS R13, [R4+0x5d4] ;  /* 0x0005d400040d7984 */ /* 0x000f220000000800 */
[C---:B------:R-:W-:Y:S01]  /*2930*/  FFMA R22, R18.reuse, R11, R22 ;  /* 0x0000000b12167223 */ /* 0x040fe20000000016 */
[C---:B------:R-:W-:Y:S01]  /*2940*/  FFMA R24, R18.reuse, R19, R24 ;  /* 0x0000001312187223 */ /* 0x040fe20000000018 */
[----:B------:R-:W-:Y:S01]  /*2950*/  FFMA R44, R18, R17, R44 ;  /* 0x00000011122c7223 */ /* 0x000fe2000000002c */
[----:B------:R-:W5:Y:S04]  /*2960*/  LDS R30, [R6+0x454] ;  /* 0x00045400061e7984 */ /* 0x000f680000000800 */
[----:B------:R-:W5:Y:S01]  /*2970*/  LDS R20, [R6+0x894] ;  /* 0x0008940006147984 */ /* 0x000f620000000800 */
[C---:B0-----:R-:W-:Y:S01]  /*2980*/  FFMA R18, R12.reuse, R7, R5 ;  /* 0x000000070c127223 */ /* 0x041fe20000000005 */
[C---:B------:R-:W-:Y:S01]  /*2990*/  FFMA R10, R12.reuse, R11, R10 ;  /* 0x0000000b0c0a7223 */ /* 0x040fe2000000000a */
[C---:B------:R-:W-:Y:S01]  /*29a0*/  FFMA R16, R12.reuse, R19, R16 ;  /* 0x000000130c107223 */ /* 0x040fe20000000010 */
[----:B------:R-:W0:Y:S01]  /*29b0*/  LDS R5, [R6+0xcd4] ;  /* 0x000cd40006057984 */ /* 0x000e220000000800 */
[----:B------:R-:W-:-:S03]  /*29c0*/  FFMA R40, R12, R17, R40 ;  /* 0x000000110c287223 */ /* 0x000fc60000000028 */
[----:B------:R-:W-:Y:S04]  /*29d0*/  LDS R7, [R4+0x618] ;  /* 0x0006180004077984 */ /* 0x000fe80000000800 */
[----:B------:R-:W0:Y:S04]  /*29e0*/  LDS R19, [R6+0x18] ;  /* 0x0000180006137984 */ /* 0x000e280000000800 */
[----:B------:R-:W0:Y:S04]  /*29f0*/  LDS R11, [R4+0x658] ;  /* 0x00065800040b7984 */ /* 0x000e280000000800 */
[----:B------:R-:W0:Y:S01]  /*2a00*/  LDS R17, [R4+0x698] ;  /* 0x0006980004117984 */ /* 0x000e220000000800 */
[----:B-1----:R-:W-:-:S03]  /*2a10*/  FFMA R28, R9, R14, R28 ;  /* 0x0000000e091c7223 */ /* 0x002fc6000000001c */
[----:B------:R-:W1:Y:S01]  /*2a20*/  LDS R12, [R4+0x6d8] ;  /* 0x0006d800040c7984 */ /* 0x000e620000000800 */
[-C--:B--2---:R-:W-:Y:S01]  /*2a30*/  FFMA R8, R3, R14.reuse, R8 ;  /* 0x0000000e03087223 */ /* 0x084fe20000000008 */
[-C--:B---3--:R-:W-:Y:S01]  /*2a40*/  FFMA R26, R15, R14.reuse, R26 ;  /* 0x0000000e0f1a7223 */ /* 0x088fe2000000001a */
[----:B----4-:R-:W-:Y:S02]  /*2a50*/  FFMA R21, R13, R14, R36 ;  /* 0x0000000e0d157223 */ /* 0x010fe40000000024 */
[----:B------:R-:W2:Y:S01]  /*2a60*/  LDS R14, [R6+0x458] ;  /* 0x00045800060e7984 */ /* 0x000ea20000000800 */
[-C--:B-----5:R-:W-:Y:S01]  /*2a70*/  FFMA R38, R9, R30.reuse, R38 ;  /* 0x0000001e09267223 */ /* 0x0a0fe20000000026 */
[-C--:B------:R-:W-:Y:S01]  /*2a80*/  FFMA R32, R3, R30.reuse, R32 ;  /* 0x0000001e03207223 */ /* 0x080fe20000000020 */
[-C--:B------:R-:W-:Y:S01]  /*2a90*/  FFMA R34, R15, R30.reuse, R34 ;  /* 0x0000001e0f227223 */ /* 0x080fe20000000022 */
[----:B------:R-:W-:Y:S01]  /*2aa0*/  FFMA R23, R13, R30, R42 ;  /* 0x0000001e0d177223 */ /* 0x000fe2000000002a */
[-C--:B------:R-:W-:Y:S01]  /*2ab0*/  FFMA R30, R9, R20.reuse, R27 ;  /* 0x00000014091e7223 */ /* 0x080fe2000000001b */
[-C--:B------:R-:W-:Y:S01]  /*2ac0*/  FFMA R22, R3, R20.reuse, R22 ;  /* 0x0000001403167223 */ /* 0x080fe20000000016 */
[-C--:B------:R-:W-:Y:S01]  /*2ad0*/  FFMA R24, R15, R20.reuse, R24 ;  /* 0x000000140f187223 */ /* 0x080fe20000000018 */
[----:B------:R-:W-:Y:S01]  /*2ae0*/  FFMA R25, R13, R20, R44 ;  /* 0x000000140d197223 */ /* 0x000fe2000000002c */
[----:B------:R-:W3:Y:S01]  /*2af0*/  LDS R36, [R6+0xcd8] ;  /* 0x000cd80006247984 */ /* 0x000ee20000000800 */
[-C--:B0-----:R-:W-:Y:S01]  /*2b00*/  FFMA R18, R9, R5.reuse, R18 ;  /* 0x0000000509127223 */ /* 0x081fe20000000012 */
[-C--:B------:R-:W-:Y:S01]  /*2b10*/  FFMA R10, R3, R5.reuse, R10 ;  /* 0x00000005030a7223 */ /* 0x080fe2000000000a */
[-C--:B------:R-:W-:Y:S01]  /*2b20*/  FFMA R16, R15, R5.reuse, R16 ;  /* 0x000000050f107223 */ /* 0x080fe20000000010 */
[----:B------:R-:W0:Y:S01]  /*2b30*/  LDS R20, [R6+0x898] ;  /* 0x0008980006147984 */ /* 0x000e220000000800 */
[----:B------:R-:W-:Y:S01]  /*2b40*/  FFMA R5, R13, R5, R40 ;  /* 0x000000050d057223 */ /* 0x000fe20000000028 */
[----:B------:R-:W-:-:S02]  /*2b50*/  FFMA R28, R7, R19, R28 ;  /* 0x00000013071c7223 */ /* 0x000fc4000000001c */
[----:B------:R-:W-:Y:S01]  /*2b60*/  LDS R13, [R4+0x71c] ;  /* 0x00071c00040d7984 */ /* 0x000fe20000000800 */
[----:B------:R-:W-:-:S03]  /*2b70*/  FFMA R8, R11, R19, R8 ;  /* 0x000000130b087223 */ /* 0x000fc60000000008 */
[----:B------:R-:W-:Y:S01]  /*2b80*/  LDS R15, [R4+0x75c] ;  /* 0x00075c00040f7984 */ /* 0x000fe20000000800 */
[----:B------:R-:W-:-:S03]  /*2b90*/  FFMA R26, R17, R19, R26 ;  /* 0x00000013111a7223 */ /* 0x000fc6000000001a */
[----:B------:R-:W-:Y:S01]  /*2ba0*/  LDS R3, [R4+0x79c] ;  /* 0x00079c0004037984 */ /* 0x000fe20000000800 */
[----:B-1----:R-:W-:-:S03]  /*2bb0*/  FFMA R21, R12, R19, R21 ;  /* 0x000000130c157223 */ /* 0x002fc60000000015 */
[----:B------:R-:W-:Y:S04]  /*2bc0*/  LDS R40, [R4+0x7dc] ;  /* 0x0007dc0004287984 */ /* 0x000fe80000000800 */
[----:B------:R-:W1:Y:S04]  /*2bd0*/  LDS R19, [R6+0x1c] ;  /* 0x00001c0006137984 */ /* 0x000e680000000800 */
[----:B------:R-:W4:Y:S01]  /*2be0*/  LDS R42, [R6+0x45c] ;  /* 0x00045c00062a7984 */ /* 0x000f220000000800 */
[-C--:B--2---:R-:W-:Y:S01]  /*2bf0*/  FFMA R38, R7, R14.reuse, R38 ;  /* 0x0000000e07267223 */ /* 0x084fe20000000026 */
[-C--:B------:R-:W-:Y:S01]  /*2c00*/  FFMA R32, R11, R14.reuse, R32 ;  /* 0x0000000e0b207223 */ /* 0x080fe20000000020 */
[-C--:B------:R-:W-:Y:S01]  /*2c10*/  FFMA R34, R17, R14.reuse, R34 ;  /* 0x0000000e11227223 */ /* 0x080fe20000000022 */
[C---:B------:R-:W-:Y:S01]  /*2c20*/  FFMA R23, R12.reuse, R14, R23 ;  /* 0x0000000e0c177223 */ /* 0x040fe20000000017 */
[----:B------:R-:W2:Y:S04]  /*2c30*/  LDS R9, [R6+0x89c] ;  /* 0x00089c0006097984 */ /* 0x000ea80000000800 */
[----:B------:R-:W5:Y:S01]  /*2c40*/  LDS R14, [R6+0xcdc] ;  /* 0x000cdc00060e7984 */ /* 0x000f620000000800 */
[-C--:B---3--:R-:W-:Y:S01]  /*2c50*/  FFMA R18, R7, R36.reuse, R18 ;  /* 0x0000002407127223 */ /* 0x088fe20000000012 */
[-C--:B------:R-:W-:Y:S01]  /*2c60*/  FFMA R10, R11, R36.reuse, R10 ;  /* 0x000000240b0a7223 */ /* 0x080fe2000000000a */
[----:B------:R-:W-:Y:S01]  /*2c70*/  FFMA R16, R17, R36, R16 ;  /* 0x0000002411107223 */ /* 0x000fe20000000010 */
[----:B------:R-:W-:Y:S01]  /*2c80*/  LDS R27, [R4+0x8a0] ;  /* 0x0008a000041b7984 */ /* 0x000fe20000000800 */
[-C--:B0-----:R-:W-:Y:S01]  /*2c90*/  FFMA R30, R7, R20.reuse, R30 ;  /* 0x00000014071e7223 */ /* 0x081fe2000000001e */
[-C--:B------:R-:W-:Y:S01]  /*2ca0*/  FFMA R22, R11, R20.reuse, R22 ;  /* 0x000000140b167223 */ /* 0x080fe20000000016 */
[-C--:B------:R-:W-:Y:S01]  /*2cb0*/  FFMA R24, R17, R20.reuse, R24 ;  /* 0x0000001411187223 */ /* 0x080fe20000000018 */
[C---:B------:R-:W-:Y:S01]  /*2cc0*/  FFMA R25, R12.reuse, R20, R25 ;  /* 0x000000140c197223 */ /* 0x040fe20000000019 */
[----:B------:R-:W-:Y:S01]  /*2cd0*/  LDS R11, [R4+0x820] ;  /* 0x00082000040b7984 */ /* 0x000fe20000000800 */
[----:B------:R-:W-:-:S03]  /*2ce0*/  FFMA R5, R12, R36, R5 ;  /* 0x000000240c057223 */ /* 0x000fc60000000005 */
[----:B------:R-:W0:Y:S04]  /*2cf0*/  LDS R20, [R6+0x20] ;  /* 0x0000200006147984 */ /* 0x000e280000000800 */
[----:B------:R-:W3:Y:S04]  /*2d00*/  LDS R7, [R4+0x860] ;  /* 0x0008600004077984 */ /* 0x000ee80000000800 */
[----:B------:R-:W3:Y:S04]  /*2d10*/  LDS R17, [R4+0x8e0] ;  /* 0x0008e00004117984 */ /* 0x000ee80000000800 */
[----:B------:R-:W3:Y:S01]  /*2d20*/  LDS R12, [R6+0x460] ;  /* 0x00046000060c7984 */ /* 0x000ee20000000800 */
[-C--:B-1----:R-:W-:Y:S01]  /*2d30*/  FFMA R29, R13, R19.reuse, R28 ;  /* 0x000000130d1d7223 */ /* 0x082fe2000000001c */
[-C--:B------:R-:W-:Y:S01]  /*2d40*/  FFMA R8, R15, R19.reuse, R8 ;  /* 0x000000130f087223 */ /* 0x080fe20000000008 */
[-C--:B------:R-:W-:Y:S01]  /*2d50*/  FFMA R26, R3, R19.reuse, R26 ;  /* 0x00000013031a7223 */ /* 0x080fe2000000001a */
[C---:B------:R-:W-:Y:S01]  /*2d60*/  FFMA R28, R40.reuse, R19, R21 ;  /* 0x00000013281c7223 */ /* 0x040fe20000000015 */
[-C--:B----4-:R-:W-:Y:S01]  /*2d70*/  FFMA R19, R13, R42.reuse, R38 ;  /* 0x0000002a0d137223 */ /* 0x090fe20000000026 */
[-C--:B------:R-:W-:Y:S01]  /*2d80*/  FFMA R32, R15, R42.reuse, R32 ;  /* 0x0000002a0f207223 */ /* 0x080fe20000000020 */
[-C--:B------:R-:W-:Y:S01]  /*2d90*/  FFMA R34, R3, R42.reuse, R34 ;  /* 0x0000002a03227223 */ /* 0x080fe20000000022 */
[C---:B------:R-:W-:Y:S01]  /*2da0*/  FFMA R42, R40.reuse, R42, R23 ;  /* 0x0000002a282a7223 */ /* 0x040fe20000000017 */
[----:B------:R-:W-:Y:S01]  /*2db0*/  LDS R38, [R6+0x24] ;  /* 0x0000240006267984 */ /* 0x000fe20000000800 */
[-C--:B--2---:R-:W-:Y:S01]  /*2dc0*/  FFMA R30, R13, R9.reuse, R30 ;  /* 0x000000090d1e7223 */ /* 0x084fe2000000001e */
[-C--:B------:R-:W-:Y:S01]  /*2dd0*/  FFMA R22, R15, R9.reuse, R22 ;  /* 0x000000090f167223 */ /* 0x080fe20000000016 */
[-C--:B------:R-:W-:Y:S01]  /*2de0*/  FFMA R24, R3, R9.reuse, R24 ;  /* 0x0000000903187223 */ /* 0x080fe20000000018 */
[C---:B------:R-:W-:Y:S01]  /*2df0*/  FFMA R36, R40.reuse, R9, R25 ;  /* 0x0000000928247223 */ /* 0x040fe20000000019 */
[-C--:B-----5:R-:W-:Y:S01]  /*2e00*/  FFMA R18, R13, R14.reuse, R18 ;  /* 0x0000000e0d127223 */ /* 0x0a0fe20000000012 */
[----:B------:R-:W1:Y:S01]  /*2e10*/  LDS R9, [R6+0x8a0] ;  /* 0x0008a00006097984 */ /* 0x000e620000000800 */
[-C--:B------:R-:W-:Y:S01]  /*2e20*/  FFMA R10, R15, R14.reuse, R10 ;  /* 0x0000000e0f0a7223 */ /* 0x080fe2000000000a */
[-C--:B------:R-:W-:Y:S01]  /*2e30*/  FFMA R16, R3, R14.reuse, R16 ;  /* 0x0000000e03107223 */ /* 0x080fe20000000010 */
[----:B------:R-:W-:Y:S01]  /*2e40*/  FFMA R40, R40, R14, R5 ;  /* 0x0000000e28287223 */ /* 0x000fe20000000005 */
[----:B------:R-:W2:Y:S04]  /*2e50*/  LDS R13, [R6+0xce0] ;  /* 0x000ce000060d7984 */ /* 0x000ea80000000800 */
[----:B------:R-:W4:Y:S04]  /*2e60*/  LDS R15, [R4+0x924] ;  /* 0x00092400040f7984 */ /* 0x000f280000000800 */
[----:B------:R-:W5:Y:S01]  /*2e70*/  LDS R3, [R4+0x964] ;  /* 0x0009640004037984 */ /* 0x000f620000000800 */
[C---:B0-----:R-:W-:Y:S01]  /*2e80*/  FFMA R44, R20.reuse, R11, R29 ;  /* 0x0000000b142c7223 */ /* 0x041fe2000000001d */
[----:B------:R-:W-:-:S02]  /*2e90*/  FFMA R26, R20, R27, R26 ;  /* 0x0000001b141a7223 */ /* 0x000fc4000000001a */
[----:B------:R-:W0:Y:S01]  /*2ea0*/  LDS R5, [R4+0x9a4] ;  /* 0x0009a40004057984 */ /* 0x000e220000000800 */
[----:B---3--:R-:W-:-:S03]  /*2eb0*/  FFMA R8, R20, R7, R8 ;  /* 0x0000000714087223 */ /* 0x008fc60000000008 */
[----:B------:R-:W3:Y:S01]  /*2ec0*/  LDS R14, [R4+0x9e4] ;  /* 0x0009e400040e7984 */ /* 0x000ee20000000800 */
[----:B------:R-:W-:-:S03]  /*2ed0*/  FFMA R21, R20, R17, R28 ;  /* 0x0000001114157223 */ /* 0x000fc6000000001c */
[----:B------:R-:W3:Y:S01]  /*2ee0*/  LDS R20, [R6+0x464] ;  /* 0x0004640006147984 */ /* 0x000ee20000000800 */
[C---:B------:R-:W-:Y:S01]  /*2ef0*/  FFMA R28, R12.reuse, R11, R19 ;  /* 0x0000000b0c1c7223 */ /* 0x040fe20000000013 */
[C---:B------:R-:W-:Y:S01]  /*2f00*/  FFMA R32, R12.reuse, R7, R32 ;  /* 0x000000070c207223 */ /* 0x040fe20000000020 */
[C---:B------:R-:W-:Y:S01]  /*2f10*/  FFMA R34, R12.reuse, R27, R34 ;  /* 0x0000001b0c227223 */ /* 0x040fe20000000022 */
[----:B------:R-:W-:Y:S01]  /*2f20*/  FFMA R19, R12, R17, R42 ;  /* 0x000000110c137223 */ /* 0x000fe2000000002a */
[----:B------:R-:W-:Y:S04]  /*2f30*/  LDS R23, [R4+0xa28] ;  /* 0x000a280004177984 */ /* 0x000fe80000000800 */
[----:B------:R-:W3:Y:S04]  /*2f40*/  LDS R12, [R6+0x8a4] ;  /* 0x0008a400060c7984 */ /* 0x000ee80000000800 */
[----:B------:R-:W3:Y:S01]  /*2f50*/  LDS R42, [R6+0xce4] ;  /* 0x000ce400062a7984 */ /* 0x000ee20000000800 */
[C---:B-1----:R-:W-:Y:S01]  /*2f60*/  FFMA R30, R9.reuse, R11, R30 ;  /* 0x0000000b091e7223 */ /* 0x042fe2000000001e */
[C---:B------:R-:W-:Y:S01]  /*2f70*/  FFMA R22, R9.reuse, R7, R22 ;  /* 0x0000000709167223 */ /* 0x040fe20000000016 */
[C---:B------:R-:W-:Y:S01]  /*2f80*/  FFMA R24, R9.reuse, R27, R24 ;  /* 0x0000001b09187223 */ /* 0x040fe20000000018 */
[----:B------:R-:W-:Y:S01]  /*2f90*/  FFMA R9, R9, R17, R36 ;  /* 0x0000001109097223 */ /* 0x000fe20000000024 */
[C---:B--2---:R-:W-:Y:S01]  /*2fa0*/  FFMA R18, R13.reuse, R11, R18 ;  /* 0x0000000b0d127223 */ /* 0x044fe20000000012 */
[C---:B------:R-:W-:Y:S01]  /*2fb0*/  FFMA R10, R13.reuse, R7, R10 ;  /* 0x000000070d0a7223 */ /* 0x040fe2000000000a */
[C---:B------:R-:W-:Y:S01]  /*2fc0*/  FFMA R16, R13.reuse, R27, R16 ;  /* 0x0000001b0d107223 */ /* 0x040fe20000000010 */
[----:B------:R-:W-:Y:S01]  /*2fd0*/  FFMA R13, R13, R17, R40 ;  /* 0x000000110d0d7223 */ /* 0x000fe20000000028 */
[-C--:B----4-:R-:W-:Y:S01]  /*2fe0*/  FFMA R44, R15, R38.reuse, R44 ;  /* 0x000000260f2c7223 */ /* 0x090fe2000000002c */
[----:B------:R-:W-:Y:S01]  /*2ff0*/  LDS R17, [R4+0xa68] ;  /* 0x000a680004117984 */ /* 0x000fe20000000800 */
[----:B-----5:R-:W-:-:S03]  /*3000*/  FFMA R8, R3, R38, R8 ;  /* 0x0000002603087223 */ /* 0x020fc60000000008 */
[----:B------:R-:W-:Y:S01]  /*3010*/  LDS R11, [R4+0xaa8] ;  /* 0x000aa800040b7984 */ /* 0x000fe20000000800 */
[----:B0-----:R-:W-:-:S03]  /*3020*/  FFMA R26, R5, R38, R26 ;  /* 0x00000026051a7223 */ /* 0x001fc6000000001a */
[----:B------:R-:W-:Y:S01]  /*3030*/  LDS R40, [R4+0xae8] ;  /* 0x000ae80004287984 */ /* 0x000fe20000000800 */
[----:B---3--:R-:W-:-:S03]  /*3040*/  FFMA R21, R14, R38, R21 ;  /* 0x000000260e157223 */ /* 0x008fc60000000015 */
[----:B------:R-:W0:Y:S01]  /*3050*/  LDS R36, [R6+0x8a8] ;  /* 0x0008a80006247984 */ /* 0x000e220000000800 */
[----:B------:R-:W-:-:S03]  /*3060*/  FFMA R28, R15, R20, R28 ;  /* 0x000000140f1c7223 */ /* 0x000fc6000000001c */
[----:B------:R-:W1:Y:S01]  /*3070*/  LDS R38, [R6+0x28] ;  /* 0x0000280006267984 */ /* 0x000e620000000800 */
[-C--:B------:R-:W-:Y:S01]  /*3080*/  FFMA R32, R3, R20.reuse, R32 ;  /* 0x0000001403207223 */ /* 0x080fe20000000020 */
[-C--:B------:R-:W-:Y:S01]  /*3090*/  FFMA R34, R5, R20.reuse, R34 ;  /* 0x0000001405227223 */ /* 0x080fe20000000022 */
[C---:B------:R-:W-:Y:S01]  /*30a0*/  FFMA R19, R14.reuse, R20, R19 ;  /* 0x000000140e137223 */ /* 0x040fe20000000013 */
[----:B------:R-:W2:Y:S04]  /*30b0*/  LDS R7, [R6+0x468] ;  /* 0x0004680006077984 */ /* 0x000ea80000000800 */
[----:B------:R-:W3:Y:S01]  /*30c0*/  LDS R20, [R6+0xce8] ;  /* 0x000ce80006147984 */ /* 0x000ee20000000800 */
[-C--:B------:R-:W-:Y:S01]  /*30d0*/  FFMA R30, R15, R12.reuse, R30 ;  /* 0x0000000c0f1e7223 */ /* 0x080fe2000000001e */
[-C--:B------:R-:W-:Y:S01]  /*30e0*/  FFMA R22, R3, R12.reuse, R22 ;  /* 0x0000000c03167223 */ /* 0x080fe20000000016 */
[-C--:B------:R-:W-:Y:S01]  /*30f0*/  FFMA R24, R5, R12.reuse, R24 ;  /* 0x0000000c05187223 */ /* 0x080fe20000000018 */
[C---:B------:R-:W-:Y:S01]  /*3100*/  FFMA R9, R14.reuse, R12, R9 ;  /* 0x0000000c0e097223 */ /* 0x040fe20000000009 */
[-C--:B------:R-:W-:Y:S01]  /*3110*/  FFMA R18, R15, R42.reuse, R18 ;  /* 0x0000002a0f127223 */ /* 0x080fe20000000012 */
[-C--:B------:R-:W-:Y:S01]  /*3120*/  FFMA R10, R3, R42.reuse, R10 ;  /* 0x0000002a030a7223 */ /* 0x080fe2000000000a */
[-C--:B------:R-:W-:Y:S01]  /*3130*/  FFMA R16, R5, R42.reuse, R16 ;  /* 0x0000002a05107223 */ /* 0x080fe20000000010 */
[----:B------:R-:W-:Y:S01]  /*3140*/  FFMA R25, R14, R42, R13 ;  /* 0x0000002a0e197223 */ /* 0x000fe2000000000d */
[----:B------:R-:W-:Y:S04]  /*3150*/  LDS R5, [R4+0xb2c] ;  /* 0x000b2c0004057984 */ /* 0x000fe80000000800 */
[----:B------:R-:W4:Y:S04]  /*3160*/  LDS R14, [R6+0x2c] ;  /* 0x00002c00060e7984 */ /* 0x000f280000000800 */
[----:B------:R-:W5:Y:S04]  /*3170*/  LDS R13, [R4+0xb6c] ;  /* 0x000b6c00040d7984 */ /* 0x000f680000000800 */
[----:B------:R-:W5:Y:S04]  /*3180*/  LDS R3, [R4+0xbac] ;  /* 0x000bac0004037984 */ /* 0x000f680000000800 */
[----:B------:R-:W5:Y:S01]  /*3190*/  LDS R15, [R4+0xbec] ;  /* 0x000bec00040f7984 */ /* 0x000f620000000800 */
[----:B0-----:R-:W-:-:S03]  /*31a0*/  FFMA R30, R23, R36, R30 ;  /* 0x00000024171e7223 */ /* 0x001fc6000000001e */
[----:B------:R-:W0:Y:S01]  /*31b0*/  LDS R12, [R6+0x46c] ;  /* 0x00046c00060c7984 */ /* 0x000e220000000800 */
[-C--:B------:R-:W-:Y:S01]  /*31c0*/  FFMA R22, R17, R36.reuse, R22 ;  /* 0x0000002411167223 */ /* 0x080fe20000000016 */
[----:B------:R-:W-:Y:S01]  /*31d0*/  FFMA R24, R11, R36, R24 ;  /* 0x000000240b187223 */ /* 0x000fe20000000018 */
[-C--:B-1----:R-:W-:Y:S01]  /*31e0*/  FFMA R44, R23, R38.reuse, R44 ;  /* 0x00000026172c7223 */ /* 0x082fe2000000002c */
[-C--:B------:R-:W-:Y:S01]  /*31f0*/  FFMA R8, R17, R38.reuse, R8 ;  /* 0x0000002611087223 */ /* 0x080fe20000000008 */
[----:B------:R-:W-:Y:S01]  /*3200*/  FFMA R26, R11, R38, R26 ;  /* 0x000000260b1a7223 */ /* 0x000fe2000000001a */
[C---:B------:R-:W-:Y:S01]  /*3210*/  FFMA R9, R40.reuse, R36, R9 ;  /* 0x0000002428097223 */ /* 0x040fe20000000009 */
[C---:B------:R-:W-:Y:S01]  /*3220*/  FFMA R38, R40.reuse, R38, R21 ;  /* 0x0000002628267223 */ /* 0x040fe20000000015 */
[-C--:B--2---:R-:W-:Y:S01]  /*3230*/  FFMA R28, R23, R7.reuse, R28 ;  /* 0x00000007171c7223 */ /* 0x084fe2000000001c */
[-C--:B------:R-:W-:Y:S01]  /*3240*/  FFMA R32, R17, R7.reuse, R32 ;  /* 0x0000000711207223 */ /* 0x080fe20000000020 */
[-C--:B------:R-:W-:Y:S01]  /*3250*/  FFMA R34, R11, R7.reuse, R34 ;  /* 0x000000070b227223 */ /* 0x080fe20000000022 */
[C---:B------:R-:W-:Y:S01]  /*3260*/  FFMA R42, R40.reuse, R7, R19 ;  /* 0x00000007282a7223 */ /* 0x040fe20000000013 */
[----:B------:R-:W1:Y:S01]  /*3270*/  LDS R36, [R6+0x8ac] ;  /* 0x0008ac0006247984 */ /* 0x000e620000000800 */
[-C--:B---3--:R-:W-:Y:S01]  /*3280*/  FFMA R18, R23, R20.reuse, R18 ;  /* 0x0000001417127223 */ /* 0x088fe20000000012 */
[-C--:B------:R-:W-:Y:S01]  /*3290*/  FFMA R10, R17, R20.reuse, R10 ;  /* 0x00000014110a7223 */ /* 0x080fe2000000000a */
[-C--:B------:R-:W-:Y:S01]  /*32a0*/  FFMA R16, R11, R20.reuse, R16 ;  /* 0x000000140b107223 */ /* 0x080fe20000000010 */
[----:B------:R-:W2:Y:S01]  /*32b0*/  LDS R7, [R6+0xcec] ;  /* 0x000cec0006077984 */ /* 0x000ea20000000800 */
[----:B------:R-:W-:-:S03]  /*32c0*/  FFMA R40, R40, R20, R25 ;  /* 0x0000001428287223 */ /* 0x000fc60000000019 */
[----:B------:R-:W-:Y:S04]  /*32d0*/  LDS R21, [R6+0x30] ;  /* 0x0000300006157984 */ /* 0x000fe80000000800 */
[----:B------:R-:W3:Y:S01]  /*32e0*/  LDS R11, [R4+0xc30] ;  /* 0x000c3000040b7984 */ /* 0x000ee20000000800 */
[----:B----4-:R-:W-:-:S03]  /*32f0*/  FFMA R44, R5, R14, R44 ;  /* 0x0000000e052c7223 */ /* 0x010fc6000000002c */
[----:B------:R-:W4:Y:S01]  /*3300*/  LDS R17, [R4+0xc70] ;  /* 0x000c700004117984 */ /* 0x000f220000000800 */
[----:B-----5:R-:W-:-:S03]  /*3310*/  FFMA R8, R13, R14, R8 ;  /* 0x0000000e0d087223 */ /* 0x020fc60000000008 */
[----:B------:R-:W5:Y:S01]  /*3320*/  LDS R20, [R4+0xcb0] ;  /* 0x000cb00004147984 */ /* 0x000f620000000800 */
[----:B------:R-:W-:-:S03]  /*3330*/  FFMA R23, R3, R14, R26 ;  /* 0x0000000e03177223 */ /* 0x000fc6000000001a */
[----:B------:R-:W5:Y:S01]  /*3340*/  LDS R19, [R4+0xcf0] ;  /* 0x000cf00004137984 */ /* 0x000f620000000800 */
[----:B------:R-:W-:Y:S01]  /*3350*/  FFMA R38, R15, R14, R38 ;  /* 0x0000000e0f267223 */ /* 0x000fe20000000026 */
[-C--:B0-----:R-:W-:Y:S01]  /*3360*/  FFMA R28, R5, R12.reuse, R28 ;  /* 0x0000000c051c7223 */ /* 0x081fe2000000001c */
[-C--:B------:R-:W-:Y:S01]  /*3370*/  FFMA R32, R13, R12.reuse, R32 ;  /* 0x0000000c0d207223 */ /* 0x080fe20000000020 */
[-C--:B------:R-:W-:Y:S01]  /*3380*/  FFMA R25, R3, R12.reuse, R34 ;  /* 0x0000000c03197223 */ /* 0x080fe20000000022 */
[----:B------:R-:W-:Y:S01]  /*3390*/  FFMA R42, R15, R12, R42 ;  /* 0x0000000c0f2a7223 */ /* 0x000fe2000000002a */
[----:B------:R-:W0:Y:S04]  /*33a0*/  LDS R27, [R6+0x470] ;  /* 0x00047000061b7984 */ /* 0x000e280000000800 */
[----:B------:R-:W0:Y:S04]  /*33b0*/  LDS R12, [R6+0x8b0] ;  /* 0x0008b000060c7984 */ /* 0x000e280000000800 */
[----:B------:R-:W0:Y:S01]  /*33c0*/  LDS R14, [R6+0xcf0] ;  /* 0x000cf000060e7984 */ /* 0x000e220000000800 */
[-C--:B-1----:R-:W-:Y:S01]  /*33d0*/  FFMA R29, R5, R36.reuse, R30 ;  /* 0x00000024051d7223 */ /* 0x082fe2000000001e */
[-C--:B------:R-:W-:Y:S01]  /*33e0*/  FFMA R31, R3, R36.reuse, R24 ;  /* 0x00000024031f7223 */ /* 0x080fe20000000018 */
[-C--:B------:R-:W-:Y:S01]  /*33f0*/  FFMA R22, R13, R36.reuse, R22 ;  /* 0x000000240d167223 */ /* 0x080fe20000000016 */
[-C--:B--2---:R-:W-:Y:S01]  /*3400*/  FFMA R5, R5, R7.reuse, R18 ;  /* 0x0000000705057223 */ /* 0x084fe20000000012 */
[-C--:B------:R-:W-:Y:S01]  /*3410*/  FFMA R10, R13, R7.reuse, R10 ;  /* 0x000000070d0a7223 */ /* 0x080fe2000000000a */
[-C--:B------:R-:W-:Y:S01]  /*3420*/  FFMA R3, R3, R7.reuse, R16 ;  /* 0x0000000703037223 */ /* 0x080fe20000000010 */
[C---:B------:R-:W-:Y:S01]  /*3430*/  FFMA R36, R15.reuse, R36, R9 ;  /* 0x000000240f247223 */ /* 0x040fe20000000009 */
[----:B------:R-:W-:Y:S01]  /*3440*/  FFMA R7, R15, R7, R40 ;  /* 0x000000070f077223 */ /* 0x000fe20000000028 */
[----:B------:R-:W-:Y:S01]  /*3450*/  LDS R13, [R6+0x34] ;  /* 0x00003400060d7984 */ /* 0x000fe20000000800 */
[----:B---3--:R-:W-:-:S03]  /*3460*/  FFMA R44, R21, R11, R44 ;  /* 0x0000000b152c7223 */ /* 0x008fc6000000002c */
[----:B------:R-:W1:Y:S01]  /*3470*/  LDS R9, [R6+0x474] ;  /* 0x0004740006097984 */ /* 0x000e620000000800 */
[----:B----4-:R-:W-:-:S03]  /*3480*/  FFMA R8, R21, R17, R8 ;  /* 0x0000001115087223 */ /* 0x010fc60000000008 */
[----:B------:R-:W-:Y:S01]  /*3490*/  LDS R15, [R6+0x8b4] ;  /* 0x0008b400060f7984 */ /* 0x000fe20000000800 */
[----:B-----5:R-:W-:-:S03]  /*34a0*/  FFMA R23, R21, R20, R23 ;  /* 0x0000001415177223 */ /* 0x020fc60000000017 */
[----:B------:R-:W-:Y:S01]  /*34b0*/  LDS R16, [R6+0xcf4] ;  /* 0x000cf40006107984 */ /* 0x000fe20000000800 */
[----:B------:R-:W-:-:S03]  /*34c0*/  FFMA R38, R21, R19, R38 ;  /* 0x0000001315267223 */ /* 0x000fc60000000026 */
[----:B------:R-:W-:Y:S04]  /*34d0*/  LDS R30, [R4+0xf7c] ;  /* 0x000f7c00041e7984 */ /* 0x000fe80000000800 */
[----:B------:R-:W2:Y:S01]  /*34e0*/  LDS R21, [R4+0xd34] ;  /* 0x000d340004157984 */ /* 0x000ea20000000800 */
[C---:B0-----:R-:W-:Y:S01]  /*34f0*/  FFMA R28, R27.reuse, R11, R28 ;  /* 0x0000000b1b1c7223 */ /* 0x041fe2000000001c */
[C---:B------:R-:W-:Y:S01]  /*3500*/  FFMA R32, R27.reuse, R17, R32 ;  /* 0x000000111b207223 */ /* 0x040fe20000000020 */
[CC--:B------:R-:W-:Y:S01]  /*3510*/  FFMA R18, R27.reuse, R20.reuse, R25 ;  /* 0x000000141b127223 */ /* 0x0c0fe20000000019 */
[----:B------:R-:W-:Y:S01]  /*3520*/  FFMA R42, R27, R19, R42 ;  /* 0x000000131b2a7223 */ /* 0x000fe2000000002a */
[C---:B------:R-:W-:Y:S01]  /*3530*/  FFMA R24, R12.reuse, R11, R29 ;  /* 0x0000000b0c187223 */ /* 0x040fe2000000001d */
[C---:B------:R-:W-:Y:S01]  /*3540*/  FFMA R22, R12.reuse, R17, R22 ;  /* 0x000000110c167223 */ /* 0x040fe20000000016 */
[CC--:B------:R-:W-:Y:S01]  /*3550*/  FFMA R26, R12.reuse, R20.reuse, R31 ;  /* 0x000000140c1a7223 */ /* 0x0c0fe2000000001f */
[----:B------:R-:W-:Y:S01]  /*3560*/  FFMA R36, R12, R19, R36 ;  /* 0x000000130c247223 */ /* 0x000fe20000000024 */
[C---:B------:R-:W-:Y:S01]  /*3570*/  FFMA R5, R14.reuse, R11, R5 ;  /* 0x0000000b0e057223 */ /* 0x040fe20000000005 */
[C---:B------:R-:W-:Y:S01]  /*3580*/  FFMA R27, R14.reuse, R20, R3 ;  /* 0x000000140e1b7223 */ /* 0x040fe20000000003 */
[----:B------:R-:W-:Y:S01]  /*3590*/  LDS R11, [R6+0x8b8] ;  /* 0x0008b800060b7984 */ /* 0x000fe20000000800 */
[C---:B------:R-:W-:Y:S01]  /*35a0*/  FFMA R17, R14.reuse, R17, R10 ;  /* 0x000000110e117223 */ /* 0x040fe2000000000a */
[----:B------:R-:W-:-:S02]  /*35b0*/  FFMA R7, R14, R19, R7 ;  /* 0x000000130e077223 */ /* 0x000fc40000000007 */
[----:B------:R-:W0:Y:S04]  /*35c0*/  LDS R3, [R4+0xe38] ;  /* 0x000e380004037984 */ /* 0x000e280000000800 */
[----:B------:R-:W3:Y:S01]  /*35d0*/  LDS R25, [R6+0x38] ;  /* 0x0000380006197984 */ /* 0x000ee20000000800 */
[----:B-1----:R-:W-:-:S03]  /*35e0*/  FFMA R29, R33, R9, R32 ;  /* 0x00000009211d7223 */ /* 0x002fc60000000020 */
[----:B------:R-:W1:Y:S04]  /*35f0*/  LDS R20, [R6+0x478] ;  /* 0x0004780006147984 */ /* 0x000e680000000800 */
[----:B------:R-:W4:Y:S04]  /*3600*/  LDS R12, [R6+0xcf8] ;  /* 0x000cf800060c7984 */ /* 0x000f280000000800 */
[----:B------:R-:W5:Y:S04]  /*3610*/  LDS R10, [R4+0xe78] ;  /* 0x000e7800040a7984 */ /* 0x000f680000000800 */
[----:B------:R-:W-:Y:S01]  /*3620*/  LDS R31, [R4+0xf3c] ;  /* 0x000f3c00041f7984 */ /* 0x000fe20000000800 */
[C---:B--2---:R-:W-:Y:S01]  /*3630*/  FFMA R44, R21.reuse, R13, R44 ;  /* 0x0000000d152c7223 */ /* 0x044fe2000000002c */
[C---:B------:R-:W-:Y:S01]  /*3640*/  FFMA R19, R21.reuse, R9, R28 ;  /* 0x0000000915137223 */ /* 0x040fe2000000001c */
[C---:B------:R-:W-:Y:S01]  /*3650*/  FFMA R24, R21.reuse, R15, R24 ;  /* 0x0000000f15187223 */ /* 0x040fe20000000018 */
[-C--:B------:R-:W-:Y:S01]  /*3660*/  FFMA R5, R21, R16.reuse, R5 ;  /* 0x0000001015057223 */ /* 0x080fe20000000005 */
[C---:B------:R-:W-:Y:S01]  /*3670*/  FFMA R21, R33.reuse, R13, R8 ;  /* 0x0000000d21157223 */ /* 0x040fe20000000008 */
[C---:B------:R-:W-:Y:S01]  /*3680*/  FFMA R28, R33.reuse, R15, R22 ;  /* 0x0000000f211c7223 */ /* 0x040fe20000000016 */
[----:B------:R-:W-:Y:S01]  /*3690*/  FFMA R33, R33, R16, R17 ;  /* 0x0000001021217223 */ /* 0x000fe20000000011 */
[----:B------:R-:W2:Y:S04]  /*36a0*/  LDS R8, [R6+0x3c] ;  /* 0x00003c0006087984 */ /* 0x000ea80000000800 */
[----:B------:R-:W2:Y:S04]  /*36b0*/  LDS R14, [R6+0x47c] ;  /* 0x00047c00060e7984 */ /* 0x000ea80000000800 */
[----:B------:R-:W2:Y:S01]  /*36c0*/  LDS R17, [R6+0xcfc] ;  /* 0x000cfc0006117984 */ /* 0x000ea20000000800 */
[----:B0-----:R-:W-:-:S03]  /*36d0*/  FFMA R35, R3, R11, R24 ;  /* 0x0000000b03237223 */ /* 0x001fc60000000018 */
[----:B------:R-:W0:Y:S01]  /*36e0*/  LDS R22, [R6+0x8bc] ;  /* 0x0008bc0006167984 */ /* 0x000e220000000800 */
[C---:B---3--:R-:W-:Y:S01]  /*36f0*/  FFMA R44, R3.reuse, R25, R44 ;  /* 0x00000019032c7223 */ /* 0x048fe2000000002c */
[C---:B-1----:R-:W-:Y:S01]  /*3700*/  FFMA R19, R3.reuse, R20, R19 ;  /* 0x0000001403137223 */ /* 0x042fe20000000013 */
[----:B----4-:R-:W-:Y:S02]  /*3710*/  FFMA R24, R3, R12, R5 ;  /* 0x0000000c03187223 */ /* 0x010fe40000000005 */
[----:B------:R-:W1:Y:S01]  /*3720*/  LDS R5, [R4+0xdf4] ;  /* 0x000df40004057984 */ /* 0x000e620000000800 */
[C---:B-----5:R-:W-:Y:S01]  /*3730*/  FFMA R3, R10.reuse, R11, R28 ;  /* 0x0000000b0a037223 */ /* 0x060fe2000000001c */
[C---:B------:R-:W-:Y:S01]  /*3740*/  FFMA R21, R10.reuse, R25, R21 ;  /* 0x000000190a157223 */ /* 0x040fe20000000015 */
[C---:B------:R-:W-:Y:S01]  /*3750*/  FFMA R29, R10.reuse, R20, R29 ;  /* 0x000000140a1d7223 */ /* 0x040fe2000000001d */
[----:B------:R-:W-:Y:S02]  /*3760*/  FFMA R28, R10, R12, R33 ;  /* 0x0000000c0a1c7223 */ /* 0x000fe40000000021 */
[----:B------:R-:W3:Y:S01]  /*3770*/  LDS R10, [R4+0xdb4] ;  /* 0x000db400040a7984 */ /* 0x000ee20000000800 */
[CC--:B--2---:R-:W-:Y:S01]  /*3780*/  FFMA R44, R31.reuse, R8.reuse, R44 ;  /* 0x000000081f2c7223 */ /* 0x0c4fe2000000002c */
[C---:B------:R-:W-:Y:S01]  /*3790*/  FFMA R21, R30.reuse, R8, R21 ;  /* 0x000000081e157223 */ /* 0x040fe20000000015 */
[CC--:B------:R-:W-:Y:S01]  /*37a0*/  FFMA R19, R31.reuse, R14.reuse, R19 ;  /* 0x0000000e1f137223 */ /* 0x0c0fe20000000013 */
[C---:B------:R-:W-:Y:S01]  /*37b0*/  FFMA R29, R30.reuse, R14, R29 ;  /* 0x0000000e1e1d7223 */ /* 0x040fe2000000001d */
[CC--:B------:R-:W-:Y:S01]  /*37c0*/  FFMA R24, R31.reuse, R17.reuse, R24 ;  /* 0x000000111f187223 */ /* 0x0c0fe20000000018 */
[C---:B------:R-:W-:Y:S01]  /*37d0*/  FFMA R28, R30.reuse, R17, R28 ;  /* 0x000000111e1c7223 */ /* 0x040fe2000000001c */
[-C--:B0-----:R-:W-:Y:S01]  /*37e0*/  FFMA R35, R31, R22.reuse, R35 ;  /* 0x000000161f237223 */ /* 0x081fe20000000023 */
[----:B------:R-:W-:Y:S01]  /*37f0*/  FFMA R30, R30, R22, R3 ;  /* 0x000000161e1e7223 */ /* 0x000fe20000000003 */
[----:B------:R-:W0:Y:S01]  /*3800*/  S2R R31, SR_TID.X ;  /* 0x00000000001f7919 */ /* 0x000e220000002100 */
[-C--:B-1----:R-:W-:Y:S01]  /*3810*/  FFMA R38, R5, R13.reuse, R38 ;  /* 0x0000000d05267223 */ /* 0x082fe20000000026 */
[----:B---3--:R-:W-:-:S02]  /*3820*/  FFMA R6, R10, R13, R23 ;  /* 0x0000000d0a067223 */ /* 0x008fc40000000017 */
[----:B------:R-:W1:Y:S01]  /*3830*/  LDC R13, c[0x0][0x3a8] ;  /* 0x0000ea00ff0d7b82 */ /* 0x000e620000000800 */
[----:B0-----:R-:W-:-:S04]  /*3840*/  LOP3.LUT R31, R31, 0xf, RZ, 0xc0, !PT ;  /* 0x0000000f1f1f7812 */ /* 0x001fc800078ec0ff */
[----:B------:R-:W-:Y:S02]  /*3850*/  LEA R2, R2, R31, 0x6 ;  /* 0x0000001f02027211 */ /* 0x000fe400078e30ff */
[----:B-1----:R-:W-:-:S04]  /*3860*/  SHF.L.U32 R3, R13, 0x8, RZ ;  /* 0x000000080d037819 */ /* 0x002fc800000006ff */
[----:B------:R-:W-:-:S05]  /*3870*/  SHF.R.S32.HI R3, RZ, 0x8, R3 ;  /* 0x00000008ff037819 */ /* 0x000fca0000011403 */
[----:B------:R-:W-:-:S05]  /*3880*/  IMAD R3, R2, R3, UR4 ;  /* 0x0000000402037e24 */ /* 0x000fca000f8e0203 */
[----:B------:R-:W-:Y:S02]  /*3890*/  IADD3 R23, PT, PT, R0, R3, RZ ;  /* 0x0000000300177210 */ /* 0x000fe40007ffe0ff */
[----:B------:R-:W0:Y:S03]  /*38a0*/  LDC.64 R2, c[0x0][0x3a0] ;  /* 0x0000e800ff027b82 */ /* 0x000e260000000a00 */
[----:B0-----:R-:W-:-:S05]  /*38b0*/  IMAD.WIDE R2, R23, 0x4, R2 ;  /* 0x0000000417027825 */ /* 0x001fca00078e0202 */
[----:B------:R-:W2:Y:S04]  /*38c0*/  LDG.E R32, desc[UR8][R2.64] ;  /* 0x0000000802207981 */ /* 0x000ea8000c1e1900 */
[----:B------:R-:W3:Y:S04]  /*38d0*/  LDG.E R31, desc[UR8][R2.64+0x40] ;  /* 0x00004008021f7981 */ /* 0x000ee8000c1e1900 */
[----:B------:R-:W4:Y:S04]  /*38e0*/  LDG.E R23, desc[UR8][R2.64+0x80] ;  /* 0x0000800802177981 */ /* 0x000f28000c1e1900 */
[----:B------:R-:W5:Y:S01]  /*38f0*/  LDG.E R0, desc[UR8][R2.64+0xc0] ;  /* 0x0000c00802007981 */ /* 0x000f62000c1e1900 */
[----:B------:R-:W-:Y:S01]  /*3900*/  SHF.L.U32 R13, R13, 0x4, RZ ;  /* 0x000000040d0d7819 */ /* 0x000fe200000006ff */
[----:B--2---:R-:W-:Y:S01]  /*3910*/  FMUL R33, R32, UR7 ;  /* 0x0000000720217c20 */ /* 0x004fe20008400000 */
[----:B---3--:R-:W-:-:S03]  /*3920*/  FMUL R32, R31, UR7 ;  /* 0x000000071f207c20 */ /* 0x008fc60008400000 */
[----:B------:R-:W-:Y:S01]  /*3930*/  FFMA R37, R44, UR6, R33 ;  /* 0x000000062c257c23 */ /* 0x000fe20008000021 */
[----:B------:R-:W-:Y:S01]  /*3940*/  FFMA R19, R19, UR6, R32 ;  /* 0x0000000613137c23 */ /* 0x000fe20008000020 */
[----:B----4-:R-:W-:-:S03]  /*3950*/  FMUL R32, R23, UR7 ;  /* 0x0000000717207c20 */ /* 0x010fc60008400000 */
[----:B------:R0:W-:Y:S01]  /*3960*/  STG.E desc[UR8][R2.64], R37 ;  /* 0x0000002502007986 */ /* 0x0001e2000c101908 */
[----:B-----5:R-:W-:Y:S01]  /*3970*/  FMUL R23, R0, UR7 ;  /* 0x0000000700177c20 */ /* 0x020fe20008400000 */
[----:B------:R-:W-:Y:S01]  /*3980*/  FFMA R35, R35, UR6, R32 ;  /* 0x0000000623237c23 */ /* 0x000fe20008000020 */
[C---:B------:R-:W-:Y:S01]  /*3990*/  IMAD.WIDE R32, R13.reuse, 0x4, R2 ;  /* 0x000000040d207825 */ /* 0x040fe200078e0202 */
[----:B------:R-:W-:Y:S03]  /*39a0*/  STG.E desc[UR8][R2.64+0x40], R19 ;  /* 0x0000401302007986 */ /* 0x000fe6000c101908 */
[----:B------:R-:W-:Y:S01]  /*39b0*/  FFMA R23, R24, UR6, R23 ;  /* 0x0000000618177c23 */ /* 0x000fe20008000017 */
[----:B------:R-:W-:Y:S04]  /*39c0*/  STG.E desc[UR8][R2.64+0x80], R35 ;  /* 0x0000802302007986 */ /* 0x000fe8000c101908 */
[----:B------:R1:W-:Y:S04]  /*39d0*/  STG.E desc[UR8][R2.64+0xc0], R23 ;  /* 0x0000c01702007986 */ /* 0x0003e8000c101908 */
[----:B------:R-:W2:Y:S04]  /*39e0*/  LDG.E R0, desc[UR8][R32.64] ;  /* 0x0000000820007981 */ /* 0x000ea8000c1e1900 */
[----:B------:R-:W3:Y:S04]  /*39f0*/  LDG.E R24, desc[UR8][R32.64+0x40] ;  /* 0x0000400820187981 */ /* 0x000ee8000c1e1900 */
[----:B------:R-:W4:Y:S04]  /*3a00*/  LDG.E R34, desc[UR8][R32.64+0x80] ;  /* 0x0000800820227981 */ /* 0x000f28000c1e1900 */
[----:B0-----:R-:W5:Y:S01]  /*3a10*/  LDG.E R37, desc[UR8][R32.64+0xc0] ;  /* 0x0000c00820257981 */ /* 0x001f62000c1e1900 */
[----:B-1----:R-:W-:-:S04]  /*3a20*/  IMAD.WIDE R2, R13, 0x4, R32 ;  /* 0x000000040d027825 */ /* 0x002fc800078e0220 */
[C---:B------:R-:W-:Y:S01]  /*3a30*/  FFMA R26, R10.reuse, R15, R26 ;  /* 0x0000000f0a1a7223 */ /* 0x040fe2000000001a */
[----:B------:R-:W-:Y:S01]  /*3a40*/  FFMA R27, R10, R16, R27 ;  /* 0x000000100a1b7223 */ /* 0x000fe2000000001b */
[----:B--2---:R-:W-:-:S04]  /*3a50*/  FMUL R0, R0, UR7 ;  /* 0x0000000700007c20 */ /* 0x004fc80008400000 */
[----:B------:R-:W-:Y:S01]  /*3a60*/  FFMA R31, R21, UR6, R0 ;  /* 0x00000006151f7c23 */ /* 0x000fe20008000000 */
[----:B---3--:R-:W-:Y:S01]  /*3a70*/  FMUL R24, R24, UR7 ;  /* 0x0000000718187c20 */ /* 0x008fe20008400000 */
[----:B----4-:R-:W-:-:S03]  /*3a80*/  FMUL R19, R34, UR7 ;  /* 0x0000000722137c20 */ /* 0x010fc60008400000 */
[----:B------:R-:W-:Y:S01]  /*3a90*/  FFMA R35, R29, UR6, R24 ;  /* 0x000000061d237c23 */ /* 0x000fe20008000018 */
[----:B------:R-:W-:Y:S01]  /*3aa0*/  STG.E desc[UR8][R32.64], R31 ;  /* 0x0000001f20007986 */ /* 0x000fe2000c101908 */
[----:B-----5:R-:W-:Y:S01]  /*3ab0*/  FMUL R21, R37, UR7 ;  /* 0x0000000725157c20 */ /* 0x020fe20008400000 */
[----:B------:R-:W-:Y:S02]  /*3ac0*/  FFMA R37, R30, UR6, R19 ;  /* 0x000000061e257c23 */ /* 0x000fe40008000013 */
[----:B------:R-:W-:Y:S01]  /*3ad0*/  STG.E desc[UR8][R32.64+0x40], R35 ;  /* 0x0000402320007986 */ /* 0x000fe2000c101908 */
[----:B------:R-:W-:-:S03]  /*3ae0*/  FFMA R39, R28, UR6, R21 ;  /* 0x000000061c277c23 */ /* 0x000fc60008000015 */
[----:B------:R-:W-:Y:S04]  /*3af0*/  STG.E desc[UR8][R32.64+0x80], R37 ;  /* 0x0000802520007986 */ /* 0x000fe8000c101908 */
[----:B------:R-:W-:Y:S04]  /*3b00*/  STG.E desc[UR8][R32.64+0xc0], R39 ;  /* 0x0000c02720007986 */ /* 0x000fe8000c101908 */
[----:B------:R-:W2:Y:S04]  /*3b10*/  LDG.E R23, desc[UR8][R2.64] ;  /* 0x0000000802177981 */ /* 0x000ea8000c1e1900 */
[----:B------:R-:W3:Y:S04]  /*3b20*/  LDG.E R19, desc[UR8][R2.64+0x40] ;  /* 0x0000400802137981 */ /* 0x000ee8000c1e1900 */
[----:B------:R-:W4:Y:S04]  /*3b30*/  LDG.E R0, desc[UR8][R2.64+0x80] ;  /* 0x0000800802007981 */ /* 0x000f28000c1e1900 */
[----:B------:R-:W5:Y:S01]  /*3b40*/  LDG.E R21, desc[UR8][R2.64+0xc0] ;  /* 0x0000c00802157981 */ /* 0x000f62000c1e1900 */
[----:B------:R-:W-:-:S03]  /*3b50*/  FFMA R29, R10, R9, R18 ;  /* 0x000000090a1d7223 */ /* 0x000fc60000000012 */
        /* <DEDUP_REMOVED lines=10> */
[----:B--2---:R-:W-:Y:S01]  /*3c00*/  FMUL R10, R23, UR7 ;  /* 0x00000007170a7c20 */ /* 0x004fe20008400000 */
[----:B---3--:R-:W-:-:S03]  /*3c10*/  FMUL R18, R19, UR7 ;  /* 0x0000000713127c20 */ /* 0x008fc60008400000 */
[----:B------:R-:W-:Y:S02]  /*3c20*/  FFMA R35, R35, UR6, R10 ;  /* 0x0000000623237c23 */ /* 0x000fe4000800000a */
[----:B------:R-:W-:Y:S01]  /*3c30*/  LDS R10, [R4+0xffc] ;  /* 0x000ffc00040a7984 */ /* 0x000fe20000000800 */
[----:B----4-:R-:W-:Y:S01]  /*3c40*/  FMUL R0, R0, UR7 ;  /* 0x0000000700007c20 */ /* 0x010fe20008400000 */
[----:B------:R-:W-:Y:S01]  /*3c50*/  FFMA R29, R29, UR6, R18 ;  /* 0x000000061d1d7c23 */ /* 0x000fe20008000012 */
[----:B------:R-:W-:Y:S01]  /*3c60*/  IMAD.WIDE R18, R13, 0x4, R2 ;  /* 0x000000040d127825 */ /* 0x000fe200078e0202 */
[----:B------:R-:W-:Y:S03]  /*3c70*/  STG.E desc[UR8][R2.64], R35 ;  /* 0x0000002302007986 */ /* 0x000fe6000c101908 */
[----:B-----5:R-:W-:Y:S01]  /*3c80*/  FMUL R21, R21, UR7 ;  /* 0x0000000715157c20 */ /* 0x020fe20008400000 */
[----:B------:R-:W-:Y:S01]  /*3c90*/  FFMA R33, R33, UR6, R0 ;  /* 0x0000000621217c23 */ /* 0x000fe20008000000 */
[----:B------:R-:W-:Y:S02]  /*3ca0*/  STG.E desc[UR8][R2.64+0x40], R29 ;  /* 0x0000401d02007986 */ /* 0x000fe4000c101908 */
[----:B------:R-:W-:-:S02]  /*3cb0*/  FFMA R21, R6, UR6, R21 ;  /* 0x0000000606157c23 */ /* 0x000fc40008000015 */
[----:B------:R-:W-:Y:S04]  /*3cc0*/  STG.E desc[UR8][R2.64+0x80], R33 ;  /* 0x0000802102007986 */ /* 0x000fe8000c101908 */
[----:B------:R-:W-:Y:S04]  /*3cd0*/  STG.E desc[UR8][R2.64+0xc0], R21 ;  /* 0x0000c01502007986 */ /* 0x000fe8000c101908 */
[----:B------:R-:W2:Y:S04]  /*3ce0*/  LDG.E R23, desc[UR8][R18.64] ;  /* 0x0000000812177981 */ /* 0x000ea8000c1e1900 */
[----:B------:R-:W3:Y:S04]  /*3cf0*/  LDG.E R24, desc[UR8][R18.64+0x40] ;  /* 0x0000400812187981 */ /* 0x000ee8000c1e1900 */
[----:B------:R-:W4:Y:S04]  /*3d00*/  LDG.E R6, desc[UR8][R18.64+0x80] ;  /* 0x0000800812067981 */ /* 0x000f28000c1e1900 */
[----:B------:R-:W5:Y:S01]  /*3d10*/  LDG.E R0, desc[UR8][R18.64+0xc0] ;  /* 0x0000c00812007981 */ /* 0x000f62000c1e1900 */
[C---:B------:R-:W-:Y:S01]  /*3d20*/  FFMA R9, R5.reuse, R9, R42 ;  /* 0x0000000905097223 */ /* 0x040fe2000000002a */
[C---:B------:R-:W-:Y:S01]  /*3d30*/  FFMA R7, R5.reuse, R16, R7 ;  /* 0x0000001005077223 */ /* 0x040fe20000000007 */
[----:B------:R-:W-:Y:S01]  /*3d40*/  FFMA R36, R5, R15, R36 ;  /* 0x0000000f05247223 */ /* 0x000fe20000000024 */
[----:B------:R-:W0:Y:S02]  /*3d50*/  LDS R13, [R4+0xef8] ;  /* 0x000ef800040d7984 */ /* 0x000e240000000800 */
[C---:B0-----:R-:W-:Y:S01]  /*3d60*/  FFMA R25, R13.reuse, R25, R38 ;  /* 0x000000190d197223 */ /* 0x041fe20000000026 */
[C---:B------:R-:W-:Y:S01]  /*3d70*/  FFMA R9, R13.reuse, R20, R9 ;  /* 0x000000140d097223 */ /* 0x040fe20000000009 */
[C---:B------:R-:W-:Y:S01]  /*3d80*/  FFMA R12, R13.reuse, R12, R7 ;  /* 0x0000000c0d0c7223 */ /* 0x040fe20000000007 */
[----:B------:R-:W-:Y:S01]  /*3d90*/  FFMA R11, R13, R11, R36 ;  /* 0x0000000b0d0b7223 */ /* 0x000fe20000000024 */
[C---:B------:R-:W-:Y:S01]  /*3da0*/  FFMA R25, R10.reuse, R8, R25 ;  /* 0x000000080a197223 */ /* 0x040fe20000000019 */
[C---:B------:R-:W-:Y:S01]  /*3db0*/  FFMA R9, R10.reuse, R14, R9 ;  /* 0x0000000e0a097223 */ /* 0x040fe20000000009 */
[C---:B------:R-:W-:Y:S01]  /*3dc0*/  FFMA R12, R10.reuse, R17, R12 ;  /* 0x000000110a0c7223 */ /* 0x040fe2000000000c */
[----:B------:R-:W-:Y:S01]  /*3dd0*/  FFMA R11, R10, R22, R11 ;  /* 0x000000160a0b7223 */ /* 0x000fe2000000000b */
[----:B--2---:R-:W-:Y:S01]  /*3de0*/  FMUL R2, R23, UR7 ;  /* 0x0000000717027c20 */ /* 0x004fe20008400000 */
[----:B---3--:R-:W-:-:S03]  /*3df0*/  FMUL R24, R24, UR7 ;  /* 0x0000000718187c20 */ /* 0x008fc60008400000 */
[----:B------:R-:W-:Y:S01]  /*3e00*/  FFMA R25, R25, UR6, R2 ;  /* 0x0000000619197c23 */ /* 0x000fe20008000002 */
[----:B----4-:R-:W-:Y:S01]  /*3e10*/  FMUL R6, R6, UR7 ;  /* 0x0000000706067c20 */ /* 0x010fe20008400000 */
[----:B------:R-:W-:-:S03]  /*3e20*/  FFMA R9, R9, UR6, R24 ;  /* 0x0000000609097c23 */ /* 0x000fc60008000018 */
[----:B------:R-:W-:Y:S01]  /*3e30*/  STG.E desc[UR8][R18.64], R25 ;  /* 0x0000001912007986 */ /* 0x000fe2000c101908 */
[----:B-----5:R-:W-:Y:S01]  /*3e40*/  FMUL R3, R0, UR7 ;  /* 0x0000000700037c20 */ /* 0x020fe20008400000 */
[----:B------:R-:W-:Y:S02]  /*3e50*/  FFMA R11, R11, UR6, R6 ;  /* 0x000000060b0b7c23 */ /* 0x000fe40008000006 */
[----:B------:R-:W-:Y:S01]  /*3e60*/  STG.E desc[UR8][R18.64+0x40], R9 ;  /* 0x0000400912007986 */ /* 0x000fe2000c101908 */
[----:B------:R-:W-:-:S03]  /*3e70*/  FFMA R3, R12, UR6, R3 ;  /* 0x000000060c037c23 */ /* 0x000fc60008000003 */
[----:B------:R-:W-:Y:S04]  /*3e80*/  STG.E desc[UR8][R18.64+0x80], R11 ;  /* 0x0000800b12007986 */ /* 0x000fe8000c101908 */
[----:B------:R-:W-:Y:S01]  /*3e90*/  STG.E desc[UR8][R18.64+0xc0], R3 ;  /* 0x0000c00312007986 */ /* 0x000fe2000c101908 */
[----:B------:R-:W-:Y:S05]  /*3ea0*/  EXIT ;  /* 0x000000000000794d */ /* 0x000fea0003800000 */
.L_x_1:
[----:B------:R-:W-:-:S00]  /*3eb0*/  BRA `(.L_x_1) ;  /* 0xfffffffc00fc7947 */ /* 0x000fc0000383ffff */
[----:B------:R-:W-:-:S00]  /*3ec0*/  NOP ;  /* 0x0000000000007918 */ /* 0x000fc00000000000 */
        /* <DEDUP_REMOVED lines=11> */
.L_x_2:


//--------------------- .nv.shared.sgemmNT        --------------------------
	.section	.nv.shared.sgemmNT,"aw",@nobits
	.sectionflags	@""
	.align	4
.nv.shared.sgemmNT:
	.zero		9536


//--------------------- .nv.shared.reserved.0     --------------------------
	.section	.nv.shared.reserved.0,"aw",@nobits
	.weak		__nv_reservedSMEM_offset_0_alias
	.size		__nv_reservedSMEM_offset_0_alias, 0, 64
	.other		__nv_reservedSMEM_offset_0_alias,@"STO_CUDA_RESERVED_SHARED STV_DEFAULT"
__nv_reservedSMEM_offset_0_alias:
	.zero		0
	.zero		64


//--------------------- .nv.constant0.sgemmNT     --------------------------
	.section	.nv.constant0.sgemmNT,"a",@progbits
	.sectionflags	@""
	.align	4
.nv.constant0.sgemmNT:
	.zero		952


//--------------------- SYMBOLS --------------------------

	.type		.nv.reservedSmem.offset0,@object
	.size		.nv.reservedSmem.offset0,0x4
	.type		.nv.reservedSmem.cap,@object
	.size		.nv.reservedSmem.cap,0x4
